	.target	sm_103a

	.elftype	@"ET_EXEC"


//--------------------- .note.nv.tkinfo           --------------------------
	.section	.note.nv.tkinfo,"",@"SHT_NOTE"
	.sectionflags	@"SHF_NOTE_NV_TKINFO"
	.tkinfo
        /*0018*/ 	.word	0x00000002
        /*0030*/ 	.string	""
        /*0030*/ 	.string	"ptxas"
        /*0030*/ 	.string	"Cuda compilation tools, release 13.0, V13.0.88"
        /*0030*/ 	.string	"Build cuda_13.0.r13.0/compiler.36424714_0"
        /*0030*/ 	.string	"-arch sm_103a -m 64 "



//--------------------- .note.nv.cuinfo           --------------------------
	.section	.note.nv.cuinfo,"",@"SHT_NOTE"
	.sectionflags	@"SHF_NOTE_NV_CUINFO"
        /*0018*/ 	.short	0x0002
        /*001a*/ 	.short	0x0067
        /*001c*/ 	.short	0x0082
	.zero		2


//--------------------- .nv.info                  --------------------------
	.section	.nv.info,"",@"SHT_CUDA_INFO"
	.align	4


	//----- nvinfo : EIATTR_REGCOUNT
	.align		4
        /*0000*/ 	.byte	0x04, 0x2f
        /*0002*/ 	.short	(.L_12 - .L_11)
	.align		4
.L_11:
        /*0004*/ 	.word	index@(_ZN7cutlass13device_kernelIN5flash11enable_sm90INS1_16FlashAttnFwdSm90INS1_25CollectiveMainloopFwdSm90ILi2EN4cute5tupleIJNS5_1CILi1EEES8_S8_EEENS6_IJNS7_ILi192EEENS7_ILi144EEENS7_ILi96EEEEEELi96ENS_6half_tEfNS_4arch4Sm90ELb1ELb0ELb0ELb1ELb0ELb1ELb0ELb0ELb1ELb0ELb0ELb0EEENS1_21CollectiveEpilogueFwdINS6_IJSA_SC_SB_EEES9_SE_SG_Li384ELb1ELb0ELb0ELb0EEENS1_36VarlenDynamicPersistentTileSchedulerILi192ELi144ELi384ELi32ELb0ELb0ELb1ELb1ELb1ELb1EEEEEEEEEvNT_6ParamsE)
        /*0008*/ 	.word	0x00000004


	//----- nvinfo : EIATTR_FRAME_SIZE
	.align		4
.L_12:
        /*000c*/ 	.byte	0x04, 0x11
        /*000e*/ 	.short	(.L_14 - .L_13)
	.align		4
.L_13:
        /*0010*/ 	.word	index@(_ZN7cutlass13device_kernelIN5flash11enable_sm90INS1_16FlashAttnFwdSm90INS1_25CollectiveMainloopFwdSm90ILi2EN4cute5tupleIJNS5_1CILi1EEES8_S8_EEENS6_IJNS7_ILi192EEENS7_ILi144EEENS7_ILi96EEEEEELi96ENS_6half_tEfNS_4arch4Sm90ELb1ELb0ELb0ELb1ELb0ELb1ELb0ELb0ELb1ELb0ELb0ELb0EEENS1_21CollectiveEpilogueFwdINS6_IJSA_SC_SB_EEES9_SE_SG_Li384ELb1ELb0ELb0ELb0EEENS1_36VarlenDynamicPersistentTileSchedulerILi192ELi144ELi384ELi32ELb0ELb0ELb1ELb1ELb1ELb1EEEEEEEEEvNT_6ParamsE)
        /*0014*/ 	.word	0x00000000


	//----- nvinfo : EIATTR_REGCOUNT
	.align		4
.L_14:
        /*0018*/ 	.byte	0x04, 0x2f
        /*001a*/ 	.short	(.L_16 - .L_15)
	.align		4
.L_15:
        /*001c*/ 	.word	index@(_ZN7cutlass13device_kernelIN5flash11enable_sm90INS1_16FlashAttnFwdSm90INS1_25CollectiveMainloopFwdSm90ILi2EN4cute5tupleIJNS5_1CILi1EEES8_S8_EEENS6_IJNS7_ILi192EEENS7_ILi144EEENS7_ILi96EEEEEELi96ENS_6half_tEfNS_4arch4Sm90ELb1ELb0ELb0ELb1ELb0ELb0ELb0ELb0ELb1ELb0ELb0ELb0EEENS1_21CollectiveEpilogueFwdINS6_IJSA_SC_SB_EEES9_SE_SG_Li384ELb1ELb0ELb0ELb0EEENS1_36VarlenDynamicPersistentTileSchedulerILi192ELi144ELi384ELi32ELb0ELb0ELb1ELb1ELb1ELb1EEEEEEEEEvNT_6ParamsE)
        /*0020*/ 	.word	0x00000004


	//----- nvinfo : EIATTR_FRAME_SIZE
	.align		4
.L_16:
        /*0024*/ 	.byte	0x04, 0x11
        /*0026*/ 	.short	(.L_18 - .L_17)
	.align		4
.L_17:
        /*0028*/ 	.word	index@(_ZN7cutlass13device_kernelIN5flash11enable_sm90INS1_16FlashAttnFwdSm90INS1_25CollectiveMainloopFwdSm90ILi2EN4cute5tupleIJNS5_1CILi1EEES8_S8_EEENS6_IJNS7_ILi192EEENS7_ILi144EEENS7_ILi96EEEEEELi96ENS_6half_tEfNS_4arch4Sm90ELb1ELb0ELb0ELb1ELb0ELb0ELb0ELb0ELb1ELb0ELb0ELb0EEENS1_21CollectiveEpilogueFwdINS6_IJSA_SC_SB_EEES9_SE_SG_Li384ELb1ELb0ELb0ELb0EEENS1_36VarlenDynamicPersistentTileSchedulerILi192ELi144ELi384ELi32ELb0ELb0ELb1ELb1ELb1ELb1EEEEEEEEEvNT_6ParamsE)
        /*002c*/ 	.word	0x00000000


	//----- nvinfo : EIATTR_REGCOUNT
	.align		4
.L_18:
        /*0030*/ 	.byte	0x04, 0x2f
        /*0032*/ 	.short	(.L_20 - .L_19)
	.align		4
.L_19:
        /*0034*/ 	.word	index@(_ZN7cutlass13device_kernelIN5flash11enable_sm90INS1_16FlashAttnFwdSm90INS1_25CollectiveMainloopFwdSm90ILi2EN4cute5tupleIJNS5_1CILi1EEES8_S8_EEENS6_IJNS7_ILi192EEENS7_ILi144EEENS7_ILi96EEEEEELi96ENS_6half_tEfNS_4arch4Sm90ELb1ELb0ELb0ELb0ELb0ELb0ELb0ELb0ELb1ELb0ELb0ELb0EEENS1_21CollectiveEpilogueFwdINS6_IJSA_SC_SB_EEES9_SE_SG_Li384ELb0ELb0ELb0ELb0EEENS1_30DynamicPersistentTileSchedulerILi384ELi32ELb0ELb0ELb1EEEEEEEEEvNT_6ParamsE)
        /*0038*/ 	.word	0x00000004


	//----- nvinfo : EIATTR_FRAME_SIZE
	.align		4
.L_20:
        /*003c*/ 	.byte	0x04, 0x11
        /*003e*/ 	.short	(.L_22 - .L_21)
	.align		4
.L_21:
        /*0040*/ 	.word	index@(_ZN7cutlass13device_kernelIN5flash11enable_sm90INS1_16FlashAttnFwdSm90INS1_25CollectiveMainloopFwdSm90ILi2EN4cute5tupleIJNS5_1CILi1EEES8_S8_EEENS6_IJNS7_ILi192EEENS7_ILi144EEENS7_ILi96EEEEEELi96ENS_6half_tEfNS_4arch4Sm90ELb1ELb0ELb0ELb0ELb0ELb0ELb0ELb0ELb1ELb0ELb0ELb0EEENS1_21CollectiveEpilogueFwdINS6_IJSA_SC_SB_EEES9_SE_SG_Li384ELb0ELb0ELb0ELb0EEENS1_30DynamicPersistentTileSchedulerILi384ELi32ELb0ELb0ELb1EEEEEEEEEvNT_6ParamsE)
        /*0044*/ 	.word	0x00000000


	//----- nvinfo : EIATTR_REGCOUNT
	.align		4
.L_22:
        /*0048*/ 	.byte	0x04, 0x2f
        /*004a*/ 	.short	(.L_24 - .L_23)
	.align		4
.L_23:
        /*004c*/ 	.word	index@(_ZN7cutlass13device_kernelIN5flash11enable_sm90INS1_16FlashAttnFwdSm90INS1_25CollectiveMainloopFwdSm90ILi2EN4cute5tupleIJNS5_1CILi1EEES8_S8_EEENS6_IJNS7_ILi192EEENS7_ILi128EEENS7_ILi96EEEEEELi96ENS_6half_tEfNS_4arch4Sm90ELb0ELb1ELb0ELb1ELb0ELb1ELb0ELb0ELb1ELb0ELb0ELb0EEENS1_21CollectiveEpilogueFwdINS6_IJSA_SC_SB_EEES9_SE_SG_Li384ELb1ELb0ELb0ELb0EEENS1_36VarlenDynamicPersistentTileSchedulerILi192ELi128ELi384ELi32ELb0ELb0ELb1ELb1ELb0ELb1EEEEEEEEEvNT_6ParamsE)
        /*0050*/ 	.word	0x00000004


	//----- nvinfo : EIATTR_FRAME_SIZE
	.align		4
.L_24:
        /*0054*/ 	.byte	0x04, 0x11
        /*0056*/ 	.short	(.L_26 - .L_25)
	.align		4
.L_25:
        /*0058*/ 	.word	index@(_ZN7cutlass13device_kernelIN5flash11enable_sm90INS1_16FlashAttnFwdSm90INS1_25CollectiveMainloopFwdSm90ILi2EN4cute5tupleIJNS5_1CILi1EEES8_S8_EEENS6_IJNS7_ILi192EEENS7_ILi128EEENS7_ILi96EEEEEELi96ENS_6half_tEfNS_4arch4Sm90ELb0ELb1ELb0ELb1ELb0ELb1ELb0ELb0ELb1ELb0ELb0ELb0EEENS1_21CollectiveEpilogueFwdINS6_IJSA_SC_SB_EEES9_SE_SG_Li384ELb1ELb0ELb0ELb0EEENS1_36VarlenDynamicPersistentTileSchedulerILi192ELi128ELi384ELi32ELb0ELb0ELb1ELb1ELb0ELb1EEEEEEEEEvNT_6ParamsE)
        /*005c*/ 	.word	0x00000000


	//----- nvinfo : EIATTR_REGCOUNT
	.align		4
.L_26:
        /*0060*/ 	.byte	0x04, 0x2f
        /*0062*/ 	.short	(.L_28 - .L_27)
	.align		4
.L_27:
        /*0064*/ 	.word	index@(_ZN7cutlass13device_kernelIN5flash11enable_sm90INS1_16FlashAttnFwdSm90INS1_25CollectiveMainloopFwdSm90ILi2EN4cute5tupleIJNS5_1CILi1EEES8_S8_EEENS6_IJNS7_ILi192EEENS7_ILi128EEENS7_ILi96EEEEEELi96ENS_6half_tEfNS_4arch4Sm90ELb0ELb1ELb0ELb1ELb0ELb0ELb0ELb0ELb1ELb0ELb0ELb0EEENS1_21CollectiveEpilogueFwdINS6_IJSA_SC_SB_EEES9_SE_SG_Li384ELb1ELb0ELb0ELb0EEENS1_36VarlenDynamicPersistentTileSchedulerILi192ELi128ELi384ELi32ELb0ELb0ELb1ELb1ELb0ELb1EEEEEEEEEvNT_6ParamsE)
        /*0068*/ 	.word	0x00000004


	//----- nvinfo : EIATTR_FRAME_SIZE
	.align		4
.L_28:
        /*006c*/ 	.byte	0x04, 0x11
        /*006e*/ 	.short	(.L_30 - .L_29)
	.align		4
.L_29:
        /*0070*/ 	.word	index@(_ZN7cutlass13device_kernelIN5flash11enable_sm90INS1_16FlashAttnFwdSm90INS1_25CollectiveMainloopFwdSm90ILi2EN4cute5tupleIJNS5_1CILi1EEES8_S8_EEENS6_IJNS7_ILi192EEENS7_ILi128EEENS7_ILi96EEEEEELi96ENS_6half_tEfNS_4arch4Sm90ELb0ELb1ELb0ELb1ELb0ELb0ELb0ELb0ELb1ELb0ELb0ELb0EEENS1_21CollectiveEpilogueFwdINS6_IJSA_SC_SB_EEES9_SE_SG_Li384ELb1ELb0ELb0ELb0EEENS1_36VarlenDynamicPersistentTileSchedulerILi192ELi128ELi384ELi32ELb0ELb0ELb1ELb1ELb0ELb1EEEEEEEEEvNT_6ParamsE)
        /*0074*/ 	.word	0x00000000


	//----- nvinfo : EIATTR_REGCOUNT
	.align		4
.L_30:
        /*0078*/ 	.byte	0x04, 0x2f
        /*007a*/ 	.short	(.L_32 - .L_31)
	.align		4
.L_31:
        /*007c*/ 	.word	index@(_ZN7cutlass13device_kernelIN5flash11enable_sm90INS1_16FlashAttnFwdSm90INS1_25CollectiveMainloopFwdSm90ILi2EN4cute5tupleIJNS5_1CILi1EEES8_S8_EEENS6_IJNS7_ILi192EEENS7_ILi128EEENS7_ILi96EEEEEELi96ENS_6half_tEfNS_4arch4Sm90ELb0ELb1ELb0ELb0ELb0ELb0ELb0ELb0ELb1ELb0ELb0ELb0EEENS1_21CollectiveEpilogueFwdINS6_IJSA_SC_SB_EEES9_SE_SG_Li384ELb0ELb0ELb0ELb0EEENS1_30DynamicPersistentTileSchedulerILi384ELi32ELb0ELb0ELb1EEEEEEEEEvNT_6ParamsE)
        /*0080*/ 	.word	0x00000004


	//----- nvinfo : EIATTR_FRAME_SIZE
	.align		4
.L_32:
        /*0084*/ 	.byte	0x04, 0x11
        /*0086*/ 	.short	(.L_34 - .L_33)
	.align		4
.L_33:
        /*0088*/ 	.word	index@(_ZN7cutlass13device_kernelIN5flash11enable_sm90INS1_16FlashAttnFwdSm90INS1_25CollectiveMainloopFwdSm90ILi2EN4cute5tupleIJNS5_1CILi1EEES8_S8_EEENS6_IJNS7_ILi192EEENS7_ILi128EEENS7_ILi96EEEEEELi96ENS_6half_tEfNS_4arch4Sm90ELb0ELb1ELb0ELb0ELb0ELb0ELb0ELb0ELb1ELb0ELb0ELb0EEENS1_21CollectiveEpilogueFwdINS6_IJSA_SC_SB_EEES9_SE_SG_Li384ELb0ELb0ELb0ELb0EEENS1_30DynamicPersistentTileSchedulerILi384ELi32ELb0ELb0ELb1EEEEEEEEEvNT_6ParamsE)
        /*008c*/ 	.word	0x00000000


	//----- nvinfo : EIATTR_REGCOUNT
	.align		4
.L_34:
        /*0090*/ 	.byte	0x04, 0x2f
        /*0092*/ 	.short	(.L_36 - .L_35)
	.align		4
.L_35:
        /*0094*/ 	.word	index@(_ZN7cutlass13device_kernelIN5flash11enable_sm90INS1_16FlashAttnFwdSm90INS1_25CollectiveMainloopFwdSm90ILi2EN4cute5tupleIJNS5_1CILi1EEES8_S8_EEENS6_IJNS7_ILi192EEENS7_ILi144EEENS7_ILi96EEEEEELi96ENS_6half_tEfNS_4arch4Sm90ELb0ELb0ELb0ELb1ELb0ELb1ELb0ELb0ELb1ELb0ELb0ELb0EEENS1_21CollectiveEpilogueFwdINS6_IJSA_SC_SB_EEES9_SE_SG_Li384ELb1ELb0ELb0ELb0EEENS1_36VarlenDynamicPersistentTileSchedulerILi192ELi144ELi384ELi32ELb0ELb0ELb1ELb0ELb1ELb1EEEEEEEEEvNT_6ParamsE)
        /*0098*/ 	.word	0x00000004


	//----- nvinfo : EIATTR_FRAME_SIZE
	.align		4
.L_36:
        /*009c*/ 	.byte	0x04, 0x11
        /*009e*/ 	.short	(.L_38 - .L_37)
	.align		4
.L_37:
        /*00a0*/ 	.word	index@(_ZN7cutlass13device_kernelIN5flash11enable_sm90INS1_16FlashAttnFwdSm90INS1_25CollectiveMainloopFwdSm90ILi2EN4cute5tupleIJNS5_1CILi1EEES8_S8_EEENS6_IJNS7_ILi192EEENS7_ILi144EEENS7_ILi96EEEEEELi96ENS_6half_tEfNS_4arch4Sm90ELb0ELb0ELb0ELb1ELb0ELb1ELb0ELb0ELb1ELb0ELb0ELb0EEENS1_21CollectiveEpilogueFwdINS6_IJSA_SC_SB_EEES9_SE_SG_Li384ELb1ELb0ELb0ELb0EEENS1_36VarlenDynamicPersistentTileSchedulerILi192ELi144ELi384ELi32ELb0ELb0ELb1ELb0ELb1ELb1EEEEEEEEEvNT_6ParamsE)
        /*00a4*/ 	.word	0x00000000


	//----- nvinfo : EIATTR_REGCOUNT
	.align		4
.L_38:
        /*00a8*/ 	.byte	0x04, 0x2f
        /*00aa*/ 	.short	(.L_40 - .L_39)
	.align		4
.L_39:
        /*00ac*/ 	.word	index@(_ZN7cutlass13device_kernelIN5flash11enable_sm90INS1_16FlashAttnFwdSm90INS1_25CollectiveMainloopFwdSm90ILi2EN4cute5tupleIJNS5_1CILi1EEES8_S8_EEENS6_IJNS7_ILi192EEENS7_ILi144EEENS7_ILi96EEEEEELi96ENS_6half_tEfNS_4arch4Sm90ELb0ELb0ELb0ELb1ELb0ELb0ELb0ELb0ELb1ELb0ELb0ELb0EEENS1_21CollectiveEpilogueFwdINS6_IJSA_SC_SB_EEES9_SE_SG_Li384ELb1ELb0ELb0ELb0EEENS1_36VarlenDynamicPersistentTileSchedulerILi192ELi144ELi384ELi32ELb0ELb0ELb1ELb0ELb1ELb1EEEEEEEEEvNT_6ParamsE)
        /*00b0*/ 	.word	0x00000004


	//----- nvinfo : EIATTR_FRAME_SIZE
	.align		4
.L_40:
        /*00b4*/ 	.byte	0x04, 0x11
        /*00b6*/ 	.short	(.L_42 - .L_41)
	.align		4
.L_41:
        /*00b8*/ 	.word	index@(_ZN7cutlass13device_kernelIN5flash11enable_sm90INS1_16FlashAttnFwdSm90INS1_25CollectiveMainloopFwdSm90ILi2EN4cute5tupleIJNS5_1CILi1EEES8_S8_EEENS6_IJNS7_ILi192EEENS7_ILi144EEENS7_ILi96EEEEEELi96ENS_6half_tEfNS_4arch4Sm90ELb0ELb0ELb0ELb1ELb0ELb0ELb0ELb0ELb1ELb0ELb0ELb0EEENS1_21CollectiveEpilogueFwdINS6_IJSA_SC_SB_EEES9_SE_SG_Li384ELb1ELb0ELb0ELb0EEENS1_36VarlenDynamicPersistentTileSchedulerILi192ELi144ELi384ELi32ELb0ELb0ELb1ELb0ELb1ELb1EEEEEEEEEvNT_6ParamsE)
        /*00bc*/ 	.word	0x00000000


	//----- nvinfo : EIATTR_REGCOUNT
	.align		4
.L_42:
        /*00c0*/ 	.byte	0x04, 0x2f
        /*00c2*/ 	.short	(.L_44 - .L_43)
	.align		4
.L_43:
        /*00c4*/ 	.word	index@(_ZN7cutlass13device_kernelIN5flash11enable_sm90INS1_16FlashAttnFwdSm90INS1_25CollectiveMainloopFwdSm90ILi2EN4cute5tupleIJNS5_1CILi1EEES8_S8_EEENS6_IJNS7_ILi192EEENS7_ILi144EEENS7_ILi96EEEEEELi96ENS_6half_tEfNS_4arch4Sm90ELb0ELb0ELb0ELb0ELb0ELb0ELb0ELb0ELb1ELb0ELb0ELb0EEENS1_21CollectiveEpilogueFwdINS6_IJSA_SC_SB_EEES9_SE_SG_Li384ELb0ELb0ELb0ELb0EEENS1_29StaticPersistentTileSchedulerILb0EEEEEEEEEvNT_6ParamsE)
        /*00c8*/ 	.word	0x00000004


	//----- nvinfo : EIATTR_FRAME_SIZE
	.align		4
.L_44:
        /*00cc*/ 	.byte	0x04, 0x11
        /*00ce*/ 	.short	(.L_46 - .L_45)
	.align		4
.L_45:
        /*00d0*/ 	.word	index@(_ZN7cutlass13device_kernelIN5flash11enable_sm90INS1_16FlashAttnFwdSm90INS1_25CollectiveMainloopFwdSm90ILi2EN4cute5tupleIJNS5_1CILi1EEES8_S8_EEENS6_IJNS7_ILi192EEENS7_ILi144EEENS7_ILi96EEEEEELi96ENS_6half_tEfNS_4arch4Sm90ELb0ELb0ELb0ELb0ELb0ELb0ELb0ELb0ELb1ELb0ELb0ELb0EEENS1_21CollectiveEpilogueFwdINS6_IJSA_SC_SB_EEES9_SE_SG_Li384ELb0ELb0ELb0ELb0EEENS1_29StaticPersistentTileSchedulerILb0EEEEEEEEEvNT_6ParamsE)
        /*00d4*/ 	.word	0x00000000


	//----- nvinfo : EIATTR_MIN_STACK_SIZE
	.align		4
.L_46:
        /*00d8*/ 	.byte	0x04, 0x12
        /*00da*/ 	.short	(.L_48 - .L_47)
	.align		4
.L_47:
        /*00dc*/ 	.word	index@(_ZN7cutlass13device_kernelIN5flash11enable_sm90INS1_16FlashAttnFwdSm90INS1_25CollectiveMainloopFwdSm90ILi2EN4cute5tupleIJNS5_1CILi1EEES8_S8_EEENS6_IJNS7_ILi192EEENS7_ILi144EEENS7_ILi96EEEEEELi96ENS_6half_tEfNS_4arch4Sm90ELb0ELb0ELb0ELb0ELb0ELb0ELb0ELb0ELb1ELb0ELb0ELb0EEENS1_21CollectiveEpilogueFwdINS6_IJSA_SC_SB_EEES9_SE_SG_Li384ELb0ELb0ELb0ELb0EEENS1_29StaticPersistentTileSchedulerILb0EEEEEEEEEvNT_6ParamsE)
        /*00e0*/ 	.word	0x00000000


	//----- nvinfo : EIATTR_MIN_STACK_SIZE
	.align		4
.L_48:
        /*00e4*/ 	.byte	0x04, 0x12
        /*00e6*/ 	.short	(.L_50 - .L_49)
	.align		4
.L_49:
        /*00e8*/ 	.word	index@(_ZN7cutlass13device_kernelIN5flash11enable_sm90INS1_16FlashAttnFwdSm90INS1_25CollectiveMainloopFwdSm90ILi2EN4cute5tupleIJNS5_1CILi1EEES8_S8_EEENS6_IJNS7_ILi192EEENS7_ILi144EEENS7_ILi96EEEEEELi96ENS_6half_tEfNS_4arch4Sm90ELb0ELb0ELb0ELb1ELb0ELb0ELb0ELb0ELb1ELb0ELb0ELb0EEENS1_21CollectiveEpilogueFwdINS6_IJSA_SC_SB_EEES9_SE_SG_Li384ELb1ELb0ELb0ELb0EEENS1_36VarlenDynamicPersistentTileSchedulerILi192ELi144ELi384ELi32ELb0ELb0ELb1ELb0ELb1ELb1EEEEEEEEEvNT_6ParamsE)
        /*00ec*/ 	.word	0x00000000


	//----- nvinfo : EIATTR_MIN_STACK_SIZE
	.align		4
.L_50:
        /*00f0*/ 	.byte	0x04, 0x12
        /*00f2*/ 	.short	(.L_52 - .L_51)
	.align		4
.L_51:
        /*00f4*/ 	.word	index@(_ZN7cutlass13device_kernelIN5flash11enable_sm90INS1_16FlashAttnFwdSm90INS1_25CollectiveMainloopFwdSm90ILi2EN4cute5tupleIJNS5_1CILi1EEES8_S8_EEENS6_IJNS7_ILi192EEENS7_ILi144EEENS7_ILi96EEEEEELi96ENS_6half_tEfNS_4arch4Sm90ELb0ELb0ELb0ELb1ELb0ELb1ELb0ELb0ELb1ELb0ELb0ELb0EEENS1_21CollectiveEpilogueFwdINS6_IJSA_SC_SB_EEES9_SE_SG_Li384ELb1ELb0ELb0ELb0EEENS1_36VarlenDynamicPersistentTileSchedulerILi192ELi144ELi384ELi32ELb0ELb0ELb1ELb0ELb1ELb1EEEEEEEEEvNT_6ParamsE)
        /*00f8*/ 	.word	0x00000000


	//----- nvinfo : EIATTR_MIN_STACK_SIZE
	.align		4
.L_52:
        /*00fc*/ 	.byte	0x04, 0x12
        /*00fe*/ 	.short	(.L_54 - .L_53)
	.align		4
.L_53:
        /*0100*/ 	.word	index@(_ZN7cutlass13device_kernelIN5flash11enable_sm90INS1_16FlashAttnFwdSm90INS1_25CollectiveMainloopFwdSm90ILi2EN4cute5tupleIJNS5_1CILi1EEES8_S8_EEENS6_IJNS7_ILi192EEENS7_ILi128EEENS7_ILi96EEEEEELi96ENS_6half_tEfNS_4arch4Sm90ELb0ELb1ELb0ELb0ELb0ELb0ELb0ELb0ELb1ELb0ELb0ELb0EEENS1_21CollectiveEpilogueFwdINS6_IJSA_SC_SB_EEES9_SE_SG_Li384ELb0ELb0ELb0ELb0EEENS1_30DynamicPersistentTileSchedulerILi384ELi32ELb0ELb0ELb1EEEEEEEEEvNT_6ParamsE)
        /*0104*/ 	.word	0x00000000


	//----- nvinfo : EIATTR_MIN_STACK_SIZE
	.align		4
.L_54:
        /*0108*/ 	.byte	0x04, 0x12
        /*010a*/ 	.short	(.L_56 - .L_55)
	.align		4
.L_55:
        /*010c*/ 	.word	index@(_ZN7cutlass13device_kernelIN5flash11enable_sm90INS1_16FlashAttnFwdSm90INS1_25CollectiveMainloopFwdSm90ILi2EN4cute5tupleIJNS5_1CILi1EEES8_S8_EEENS6_IJNS7_ILi192EEENS7_ILi128EEENS7_ILi96EEEEEELi96ENS_6half_tEfNS_4arch4Sm90ELb0ELb1ELb0ELb1ELb0ELb0ELb0ELb0ELb1ELb0ELb0ELb0EEENS1_21CollectiveEpilogueFwdINS6_IJSA_SC_SB_EEES9_SE_SG_Li384ELb1ELb0ELb0ELb0EEENS1_36VarlenDynamicPersistentTileSchedulerILi192ELi128ELi384ELi32ELb0ELb0ELb1ELb1ELb0ELb1EEEEEEEEEvNT_6ParamsE)
        /*0110*/ 	.word	0x00000000


	//----- nvinfo : EIATTR_MIN_STACK_SIZE
	.align		4
.L_56:
        /*0114*/ 	.byte	0x04, 0x12
        /*0116*/ 	.short	(.L_58 - .L_57)
	.align		4
.L_57:
        /*0118*/ 	.word	index@(_ZN7cutlass13device_kernelIN5flash11enable_sm90INS1_16FlashAttnFwdSm90INS1_25CollectiveMainloopFwdSm90ILi2EN4cute5tupleIJNS5_1CILi1EEES8_S8_EEENS6_IJNS7_ILi192EEENS7_ILi128EEENS7_ILi96EEEEEELi96ENS_6half_tEfNS_4arch4Sm90ELb0ELb1ELb0ELb1ELb0ELb1ELb0ELb0ELb1ELb0ELb0ELb0EEENS1_21CollectiveEpilogueFwdINS6_IJSA_SC_SB_EEES9_SE_SG_Li384ELb1ELb0ELb0ELb0EEENS1_36VarlenDynamicPersistentTileSchedulerILi192ELi128ELi384ELi32ELb0ELb0ELb1ELb1ELb0ELb1EEEEEEEEEvNT_6ParamsE)
        /*011c*/ 	.word	0x00000000


	//----- nvinfo : EIATTR_MIN_STACK_SIZE
	.align		4
.L_58:
        /*0120*/ 	.byte	0x04, 0x12
        /*0122*/ 	.short	(.L_60 - .L_59)
	.align		4
.L_59:
        /*0124*/ 	.word	index@(_ZN7cutlass13device_kernelIN5flash11enable_sm90INS1_16FlashAttnFwdSm90INS1_25CollectiveMainloopFwdSm90ILi2EN4cute5tupleIJNS5_1CILi1EEES8_S8_EEENS6_IJNS7_ILi192EEENS7_ILi144EEENS7_ILi96EEEEEELi96ENS_6half_tEfNS_4arch4Sm90ELb1ELb0ELb0ELb0ELb0ELb0ELb0ELb0ELb1ELb0ELb0ELb0EEENS1_21CollectiveEpilogueFwdINS6_IJSA_SC_SB_EEES9_SE_SG_Li384ELb0ELb0ELb0ELb0EEENS1_30DynamicPersistentTileSchedulerILi384ELi32ELb0ELb0ELb1EEEEEEEEEvNT_6ParamsE)
        /*0128*/ 	.word	0x00000000


	//----- nvinfo : EIATTR_MIN_STACK_SIZE
	.align		4
.L_60:
        /*012c*/ 	.byte	0x04, 0x12
        /*012e*/ 	.short	(.L_62 - .L_61)
	.align		4
.L_61:
        /*0130*/ 	.word	index@(_ZN7cutlass13device_kernelIN5flash11enable_sm90INS1_16FlashAttnFwdSm90INS1_25CollectiveMainloopFwdSm90ILi2EN4cute5tupleIJNS5_1CILi1EEES8_S8_EEENS6_IJNS7_ILi192EEENS7_ILi144EEENS7_ILi96EEEEEELi96ENS_6half_tEfNS_4arch4Sm90ELb1ELb0ELb0ELb1ELb0ELb0ELb0ELb0ELb1ELb0ELb0ELb0EEENS1_21CollectiveEpilogueFwdINS6_IJSA_SC_SB_EEES9_SE_SG_Li384ELb1ELb0ELb0ELb0EEENS1_36VarlenDynamicPersistentTileSchedulerILi192ELi144ELi384ELi32ELb0ELb0ELb1ELb1ELb1ELb1EEEEEEEEEvNT_6ParamsE)
        /*0134*/ 	.word	0x00000000


	//----- nvinfo : EIATTR_MIN_STACK_SIZE
	.align		4
.L_62:
        /*0138*/ 	.byte	0x04, 0x12
        /*013a*/ 	.short	(.L_64 - .L_63)
	.align		4
.L_63:
        /*013c*/ 	.word	index@(_ZN7cutlass13device_kernelIN5flash11enable_sm90INS1_16FlashAttnFwdSm90INS1_25CollectiveMainloopFwdSm90ILi2EN4cute5tupleIJNS5_1CILi1EEES8_S8_EEENS6_IJNS7_ILi192EEENS7_ILi144EEENS7_ILi96EEEEEELi96ENS_6half_tEfNS_4arch4Sm90ELb1ELb0ELb0ELb1ELb0ELb1ELb0ELb0ELb1ELb0ELb0ELb0EEENS1_21CollectiveEpilogueFwdINS6_IJSA_SC_SB_EEES9_SE_SG_Li384ELb1ELb0ELb0ELb0EEENS1_36VarlenDynamicPersistentTileSchedulerILi192ELi144ELi384ELi32ELb0ELb0ELb1ELb1ELb1ELb1EEEEEEEEEvNT_6ParamsE)
        /*0140*/ 	.word	0x00000000
.L_64:


//--------------------- .nv.compat                --------------------------
	.section	.nv.compat,"",@"SHT_CUDA_COMPAT_INFO"
	.align	4
        /*0000*/ 	.byte	0x02, 0x09, 0x01, 0x00, 0x02, 0x02, 0x01, 0x00, 0x02, 0x05, 0x05, 0x00, 0x03, 0x07, 0x01, 0x01
        /*0010*/ 	.byte	0x02, 0x03, 0x00, 0x00, 0x02, 0x06, 0x01, 0x00, 0x04, 0x0b, 0x08, 0x00, 0x00, 0x00, 0x00, 0x00
        /*0020*/ 	.byte	0x00, 0x00, 0x00, 0x00


//--------------------- .nv.info._ZN7cutlass13device_kernelIN5flash11enable_sm90INS1_16FlashAttnFwdSm90INS1_25CollectiveMainloopFwdSm90ILi2EN4cute5tupleIJNS5_1CILi1EEES8_S8_EEENS6_IJNS7_ILi192EEENS7_ILi144EEENS7_ILi96EEEEEELi96ENS_6half_tEfNS_4arch4Sm90ELb0ELb0ELb0ELb0ELb0ELb0ELb0ELb0ELb1ELb0ELb0ELb0EEENS1_21CollectiveEpilogueFwdINS6_IJSA_SC_SB_EEES9_SE_SG_Li384ELb0ELb0ELb0ELb0EEENS1_29StaticPersistentTileSchedulerILb0EEEEEEEEEvNT_6ParamsE --------------------------
	.section	.nv.info._ZN7cutlass13device_kernelIN5flash11enable_sm90INS1_16FlashAttnFwdSm90INS1_25CollectiveMainloopFwdSm90ILi2EN4cute5tupleIJNS5_1CILi1EEES8_S8_EEENS6_IJNS7_ILi192EEENS7_ILi144EEENS7_ILi96EEEEEELi96ENS_6half_tEfNS_4arch4Sm90ELb0ELb0ELb0ELb0ELb0ELb0ELb0ELb0ELb1ELb0ELb0ELb0EEENS1_21CollectiveEpilogueFwdINS6_IJSA_SC_SB_EEES9_SE_SG_Li384ELb0ELb0ELb0ELb0EEENS1_29StaticPersistentTileSchedulerILb0EEEEEEEEEvNT_6ParamsE,"",@"SHT_CUDA_INFO"
	.sectionflags	@""
	.align	4


	//----- nvinfo : EIATTR_CUDA_API_VERSION
	.align		4
        /*0000*/ 	.byte	0x04, 0x37
        /*0002*/ 	.short	(.L_66 - .L_65)
.L_65:
        /*0004*/ 	.word	0x00000082


	//----- nvinfo : EIATTR_KPARAM_INFO
	.align		4
.L_66:
        /*0008*/ 	.byte	0x04, 0x17
        /*000a*/ 	.short	(.L_68 - .L_67)
.L_67:
        /*000c*/ 	.word	0x00000000
        /*0010*/ 	.short	0x0000
        /*0012*/ 	.short	0x0000
        /*0014*/ 	.byte	0x00, 0xf0, 0x01, 0x2e


	//----- nvinfo : EIATTR_SPARSE_MMA_MASK
	.align		4
.L_68:
        /*0018*/ 	.byte	0x03, 0x50
        /*001a*/ 	.short	0x0000


	//----- nvinfo : EIATTR_MAXREG_COUNT
	.align		4
        /*001c*/ 	.byte	0x03, 0x1b
        /*001e*/ 	.short	0x0080


	//----- nvinfo : EIATTR_MERCURY_ISA_VERSION
	.align		4
        /*0020*/ 	.byte	0x03, 0x5f
        /*0022*/ 	.short	0x0101


	//----- nvinfo : EIATTR_VRC_CTA_INIT_COUNT
	.align		4
        /*0024*/ 	.byte	0x02, 0x4a
	.zero		1
	.zero		1


	//----- nvinfo : EIATTR_EXIT_INSTR_OFFSETS
	.align		4
        /*0028*/ 	.byte	0x04, 0x1c
        /*002a*/ 	.short	(.L_70 - .L_69)


	//   ....[0]....
.L_69:
        /*002c*/ 	.word	0x00000010


	//----- nvinfo : EIATTR_MAX_THREADS
	.align		4
.L_70:
        /*0030*/ 	.byte	0x04, 0x05
        /*0032*/ 	.short	(.L_72 - .L_71)
.L_71:
        /*0034*/ 	.word	0x00000200
        /*0038*/ 	.word	0x00000001
        /*003c*/ 	.word	0x00000001


	//----- nvinfo : EIATTR_CBANK_PARAM_SIZE
	.align		4
.L_72:
        /*0040*/ 	.byte	0x03, 0x19
        /*0042*/ 	.short	0x0b80


	//----- nvinfo : EIATTR_PARAM_CBANK
	.align		4
        /*0044*/ 	.byte	0x04, 0x0a
        /*0046*/ 	.short	(.L_74 - .L_73)
	.align		4
.L_73:
        /*0048*/ 	.word	index@(.nv.constant0._ZN7cutlass13device_kernelIN5flash11enable_sm90INS1_16FlashAttnFwdSm90INS1_25CollectiveMainloopFwdSm90ILi2EN4cute5tupleIJNS5_1CILi1EEES8_S8_EEENS6_IJNS7_ILi192EEENS7_ILi144EEENS7_ILi96EEEEEELi96ENS_6half_tEfNS_4arch4Sm90ELb0ELb0ELb0ELb0ELb0ELb0ELb0ELb0ELb1ELb0ELb0ELb0EEENS1_21CollectiveEpilogueFwdINS6_IJSA_SC_SB_EEES9_SE_SG_Li384ELb0ELb0ELb0ELb0EEENS1_29StaticPersistentTileSchedulerILb0EEEEEEEEEvNT_6ParamsE)
        /*004c*/ 	.short	0x0380
        /*004e*/ 	.short	0x0b80


	//----- nvinfo : EIATTR_SW_WAR
	.align		4
.L_74:
        /*0050*/ 	.byte	0x04, 0x36
        /*0052*/ 	.short	(.L_76 - .L_75)
.L_75:
        /*0054*/ 	.word	0x00000008
.L_76:


//--------------------- .nv.info._ZN7cutlass13device_kernelIN5flash11enable_sm90INS1_16FlashAttnFwdSm90INS1_25CollectiveMainloopFwdSm90ILi2EN4cute5tupleIJNS5_1CILi1EEES8_S8_EEENS6_IJNS7_ILi192EEENS7_ILi144EEENS7_ILi96EEEEEELi96ENS_6half_tEfNS_4arch4Sm90ELb0ELb0ELb0ELb1ELb0ELb0ELb0ELb0ELb1ELb0ELb0ELb0EEENS1_21CollectiveEpilogueFwdINS6_IJSA_SC_SB_EEES9_SE_SG_Li384ELb1ELb0ELb0ELb0EEENS1_36VarlenDynamicPersistentTileSchedulerILi192ELi144ELi384ELi32ELb0ELb0ELb1ELb0ELb1ELb1EEEEEEEEEvNT_6ParamsE --------------------------
	.section	.nv.info._ZN7cutlass13device_kernelIN5flash11enable_sm90INS1_16FlashAttnFwdSm90INS1_25CollectiveMainloopFwdSm90ILi2EN4cute5tupleIJNS5_1CILi1EEES8_S8_EEENS6_IJNS7_ILi192EEENS7_ILi144EEENS7_ILi96EEEEEELi96ENS_6half_tEfNS_4arch4Sm90ELb0ELb0ELb0ELb1ELb0ELb0ELb0ELb0ELb1ELb0ELb0ELb0EEENS1_21CollectiveEpilogueFwdINS6_IJSA_SC_SB_EEES9_SE_SG_Li384ELb1ELb0ELb0ELb0EEENS1_36VarlenDynamicPersistentTileSchedulerILi192ELi144ELi384ELi32ELb0ELb0ELb1ELb0ELb1ELb1EEEEEEEEEvNT_6ParamsE,"",@"SHT_CUDA_INFO"
	.sectionflags	@""
	.align	4


	//----- nvinfo : EIATTR_CUDA_API_VERSION
	.align		4
        /*0000*/ 	.byte	0x04, 0x37
        /*0002*/ 	.short	(.L_78 - .L_77)
.L_77:
        /*0004*/ 	.word	0x00000082


	//----- nvinfo : EIATTR_KPARAM_INFO
	.align		4
.L_78:
        /*0008*/ 	.byte	0x04, 0x17
        /*000a*/ 	.short	(.L_80 - .L_79)
.L_79:
        /*000c*/ 	.word	0x00000000
        /*0010*/ 	.short	0x0000
        /*0012*/ 	.short	0x0000
        /*0014*/ 	.byte	0x00, 0xf0, 0x01, 0x28


	//----- nvinfo : EIATTR_SPARSE_MMA_MASK
	.align		4
.L_80:
        /*0018*/ 	.byte	0x03, 0x50
        /*001a*/ 	.short	0x0000


	//----- nvinfo : EIATTR_MAXREG_COUNT
	.align		4
        /*001c*/ 	.byte	0x03, 0x1b
        /*001e*/ 	.short	0x0080


	//----- nvinfo : EIATTR_MERCURY_ISA_VERSION
	.align		4
        /*0020*/ 	.byte	0x03, 0x5f
        /*0022*/ 	.short	0x0101


	//----- nvinfo : EIATTR_VRC_CTA_INIT_COUNT
	.align		4
        /*0024*/ 	.byte	0x02, 0x4a
	.zero		1
	.zero		1


	//----- nvinfo : EIATTR_EXIT_INSTR_OFFSETS
	.align		4
        /*0028*/ 	.byte	0x04, 0x1c
        /*002a*/ 	.short	(.L_82 - .L_81)


	//   ....[0]....
.L_81:
        /*002c*/ 	.word	0x00000010


	//----- nvinfo : EIATTR_MAX_THREADS
	.align		4
.L_82:
        /*0030*/ 	.byte	0x04, 0x05
        /*0032*/ 	.short	(.L_84 - .L_83)
.L_83:
        /*0034*/ 	.word	0x00000200
        /*0038*/ 	.word	0x00000001
        /*003c*/ 	.word	0x00000001


	//----- nvinfo : EIATTR_CBANK_PARAM_SIZE
	.align		4
.L_84:
        /*0040*/ 	.byte	0x03, 0x19
        /*0042*/ 	.short	0x0a00


	//----- nvinfo : EIATTR_PARAM_CBANK
	.align		4
        /*0044*/ 	.byte	0x04, 0x0a
        /*0046*/ 	.short	(.L_86 - .L_85)
	.align		4
.L_85:
        /*0048*/ 	.word	index@(.nv.constant0._ZN7cutlass13device_kernelIN5flash11enable_sm90INS1_16FlashAttnFwdSm90INS1_25CollectiveMainloopFwdSm90ILi2EN4cute5tupleIJNS5_1CILi1EEES8_S8_EEENS6_IJNS7_ILi192EEENS7_ILi144EEENS7_ILi96EEEEEELi96ENS_6half_tEfNS_4arch4Sm90ELb0ELb0ELb0ELb1ELb0ELb0ELb0ELb0ELb1ELb0ELb0ELb0EEENS1_21CollectiveEpilogueFwdINS6_IJSA_SC_SB_EEES9_SE_SG_Li384ELb1ELb0ELb0ELb0EEENS1_36VarlenDynamicPersistentTileSchedulerILi192ELi144ELi384ELi32ELb0ELb0ELb1ELb0ELb1ELb1EEEEEEEEEvNT_6ParamsE)
        /*004c*/ 	.short	0x0380
        /*004e*/ 	.short	0x0a00


	//----- nvinfo : EIATTR_SW_WAR
	.align		4
.L_86:
        /*0050*/ 	.byte	0x04, 0x36
        /*0052*/ 	.short	(.L_88 - .L_87)
.L_87:
        /*0054*/ 	.word	0x00000008
.L_88:


//--------------------- .nv.info._ZN7cutlass13device_kernelIN5flash11enable_sm90INS1_16FlashAttnFwdSm90INS1_25CollectiveMainloopFwdSm90ILi2EN4cute5tupleIJNS5_1CILi1EEES8_S8_EEENS6_IJNS7_ILi192EEENS7_ILi144EEENS7_ILi96EEEEEELi96ENS_6half_tEfNS_4arch4Sm90ELb0ELb0ELb0ELb1ELb0ELb1ELb0ELb0ELb1ELb0ELb0ELb0EEENS1_21CollectiveEpilogueFwdINS6_IJSA_SC_SB_EEES9_SE_SG_Li384ELb1ELb0ELb0ELb0EEENS1_36VarlenDynamicPersistentTileSchedulerILi192ELi144ELi384ELi32ELb0ELb0ELb1ELb0ELb1ELb1EEEEEEEEEvNT_6ParamsE --------------------------
	.section	.nv.info._ZN7cutlass13device_kernelIN5flash11enable_sm90INS1_16FlashAttnFwdSm90INS1_25CollectiveMainloopFwdSm90ILi2EN4cute5tupleIJNS5_1CILi1EEES8_S8_EEENS6_IJNS7_ILi192EEENS7_ILi144EEENS7_ILi96EEEEEELi96ENS_6half_tEfNS_4arch4Sm90ELb0ELb0ELb0ELb1ELb0ELb1ELb0ELb0ELb1ELb0ELb0ELb0EEENS1_21CollectiveEpilogueFwdINS6_IJSA_SC_SB_EEES9_SE_SG_Li384ELb1ELb0ELb0ELb0EEENS1_36VarlenDynamicPersistentTileSchedulerILi192ELi144ELi384ELi32ELb0ELb0ELb1ELb0ELb1ELb1EEEEEEEEEvNT_6ParamsE,"",@"SHT_CUDA_INFO"
	.sectionflags	@""
	.align	4


	//----- nvinfo : EIATTR_CUDA_API_VERSION
	.align		4
        /*0000*/ 	.byte	0x04, 0x37
        /*0002*/ 	.short	(.L_90 - .L_89)
.L_89:
        /*0004*/ 	.word	0x00000082


	//----- nvinfo : EIATTR_KPARAM_INFO
	.align		4
.L_90:
        /*0008*/ 	.byte	0x04, 0x17
        /*000a*/ 	.short	(.L_92 - .L_91)
.L_91:
        /*000c*/ 	.word	0x00000000
        /*0010*/ 	.short	0x0000
        /*0012*/ 	.short	0x0000
        /*0014*/ 	.byte	0x00, 0xf0, 0x01, 0x28


	//----- nvinfo : EIATTR_SPARSE_MMA_MASK
	.align		4
.L_92:
        /*0018*/ 	.byte	0x03, 0x50
        /*001a*/ 	.short	0x0000


	//----- nvinfo : EIATTR_MAXREG_COUNT
	.align		4
        /*001c*/ 	.byte	0x03, 0x1b
        /*001e*/ 	.short	0x0080


	//----- nvinfo : EIATTR_MERCURY_ISA_VERSION
	.align		4
        /*0020*/ 	.byte	0x03, 0x5f
        /*0022*/ 	.short	0x0101


	//----- nvinfo : EIATTR_VRC_CTA_INIT_COUNT
	.align		4
        /*0024*/ 	.byte	0x02, 0x4a
	.zero		1
	.zero		1


	//----- nvinfo : EIATTR_EXIT_INSTR_OFFSETS
	.align		4
        /*0028*/ 	.byte	0x04, 0x1c
        /*002a*/ 	.short	(.L_94 - .L_93)


	//   ....[0]....
.L_93:
        /*002c*/ 	.word	0x00000010


	//----- nvinfo : EIATTR_MAX_THREADS
	.align		4
.L_94:
        /*0030*/ 	.byte	0x04, 0x05
        /*0032*/ 	.short	(.L_96 - .L_95)
.L_95:
        /*0034*/ 	.word	0x00000200
        /*0038*/ 	.word	0x00000001
        /*003c*/ 	.word	0x00000001


	//----- nvinfo : EIATTR_CBANK_PARAM_SIZE
	.align		4
.L_96:
        /*0040*/ 	.byte	0x03, 0x19
        /*0042*/ 	.short	0x0a00


	//----- nvinfo : EIATTR_PARAM_CBANK
	.align		4
        /*0044*/ 	.byte	0x04, 0x0a
        /*0046*/ 	.short	(.L_98 - .L_97)
	.align		4
.L_97:
        /*0048*/ 	.word	index@(.nv.constant0._ZN7cutlass13device_kernelIN5flash11enable_sm90INS1_16FlashAttnFwdSm90INS1_25CollectiveMainloopFwdSm90ILi2EN4cute5tupleIJNS5_1CILi1EEES8_S8_EEENS6_IJNS7_ILi192EEENS7_ILi144EEENS7_ILi96EEEEEELi96ENS_6half_tEfNS_4arch4Sm90ELb0ELb0ELb0ELb1ELb0ELb1ELb0ELb0ELb1ELb0ELb0ELb0EEENS1_21CollectiveEpilogueFwdINS6_IJSA_SC_SB_EEES9_SE_SG_Li384ELb1ELb0ELb0ELb0EEENS1_36VarlenDynamicPersistentTileSchedulerILi192ELi144ELi384ELi32ELb0ELb0ELb1ELb0ELb1ELb1EEEEEEEEEvNT_6ParamsE)
        /*004c*/ 	.short	0x0380
        /*004e*/ 	.short	0x0a00


	//----- nvinfo : EIATTR_SW_WAR
	.align		4
.L_98:
        /*0050*/ 	.byte	0x04, 0x36
        /*0052*/ 	.short	(.L_100 - .L_99)
.L_99:
        /*0054*/ 	.word	0x00000008
.L_100:


//--------------------- .nv.info._ZN7cutlass13device_kernelIN5flash11enable_sm90INS1_16FlashAttnFwdSm90INS1_25CollectiveMainloopFwdSm90ILi2EN4cute5tupleIJNS5_1CILi1EEES8_S8_EEENS6_IJNS7_ILi192EEENS7_ILi128EEENS7_ILi96EEEEEELi96ENS_6half_tEfNS_4arch4Sm90ELb0ELb1ELb0ELb0ELb0ELb0ELb0ELb0ELb1ELb0ELb0ELb0EEENS1_21CollectiveEpilogueFwdINS6_IJSA_SC_SB_EEES9_SE_SG_Li384ELb0ELb0ELb0ELb0EEENS1_30DynamicPersistentTileSchedulerILi384ELi32ELb0ELb0ELb1EEEEEEEEEvNT_6ParamsE --------------------------
	.section	.nv.info._ZN7cutlass13device_kernelIN5flash11enable_sm90INS1_16FlashAttnFwdSm90INS1_25CollectiveMainloopFwdSm90ILi2EN4cute5tupleIJNS5_1CILi1EEES8_S8_EEENS6_IJNS7_ILi192EEENS7_ILi128EEENS7_ILi96EEEEEELi96ENS_6half_tEfNS_4arch4Sm90ELb0ELb1ELb0ELb0ELb0ELb0ELb0ELb0ELb1ELb0ELb0ELb0EEENS1_21CollectiveEpilogueFwdINS6_IJSA_SC_SB_EEES9_SE_SG_Li384ELb0ELb0ELb0ELb0EEENS1_30DynamicPersistentTileSchedulerILi384ELi32ELb0ELb0ELb1EEEEEEEEEvNT_6ParamsE,"",@"SHT_CUDA_INFO"
	.sectionflags	@""
	.align	4


	//----- nvinfo : EIATTR_CUDA_API_VERSION
	.align		4
        /*0000*/ 	.byte	0x04, 0x37
        /*0002*/ 	.short	(.L_102 - .L_101)
.L_101:
        /*0004*/ 	.word	0x00000082


	//----- nvinfo : EIATTR_KPARAM_INFO
	.align		4
.L_102:
        /*0008*/ 	.byte	0x04, 0x17
        /*000a*/ 	.short	(.L_104 - .L_103)
.L_103:
        /*000c*/ 	.word	0x00000000
        /*0010*/ 	.short	0x0000
        /*0012*/ 	.short	0x0000
        /*0014*/ 	.byte	0x00, 0xf0, 0x01, 0x2e


	//----- nvinfo : EIATTR_SPARSE_MMA_MASK
	.align		4
.L_104:
        /*0018*/ 	.byte	0x03, 0x50
        /*001a*/ 	.short	0x0000


	//----- nvinfo : EIATTR_MAXREG_COUNT
	.align		4
        /*001c*/ 	.byte	0x03, 0x1b
        /*001e*/ 	.short	0x0080


	//----- nvinfo : EIATTR_MERCURY_ISA_VERSION
	.align		4
        /*0020*/ 	.byte	0x03, 0x5f
        /*0022*/ 	.short	0x0101


	//----- nvinfo : EIATTR_VRC_CTA_INIT_COUNT
	.align		4
        /*0024*/ 	.byte	0x02, 0x4a
	.zero		1
	.zero		1


	//----- nvinfo : EIATTR_EXIT_INSTR_OFFSETS
	.align		4
        /*0028*/ 	.byte	0x04, 0x1c
        /*002a*/ 	.short	(.L_106 - .L_105)


	//   ....[0]....
.L_105:
        /*002c*/ 	.word	0x00000010


	//----- nvinfo : EIATTR_MAX_THREADS
	.align		4
.L_106:
        /*0030*/ 	.byte	0x04, 0x05
        /*0032*/ 	.short	(.L_108 - .L_107)
.L_107:
        /*0034*/ 	.word	0x00000200
        /*0038*/ 	.word	0x00000001
        /*003c*/ 	.word	0x00000001


	//----- nvinfo : EIATTR_CBANK_PARAM_SIZE
	.align		4
.L_108:
        /*0040*/ 	.byte	0x03, 0x19
        /*0042*/ 	.short	0x0b80


	//----- nvinfo : EIATTR_PARAM_CBANK
	.align		4
        /*0044*/ 	.byte	0x04, 0x0a
        /*0046*/ 	.short	(.L_110 - .L_109)
	.align		4
.L_109:
        /*0048*/ 	.word	index@(.nv.constant0._ZN7cutlass13device_kernelIN5flash11enable_sm90INS1_16FlashAttnFwdSm90INS1_25CollectiveMainloopFwdSm90ILi2EN4cute5tupleIJNS5_1CILi1EEES8_S8_EEENS6_IJNS7_ILi192EEENS7_ILi128EEENS7_ILi96EEEEEELi96ENS_6half_tEfNS_4arch4Sm90ELb0ELb1ELb0ELb0ELb0ELb0ELb0ELb0ELb1ELb0ELb0ELb0EEENS1_21CollectiveEpilogueFwdINS6_IJSA_SC_SB_EEES9_SE_SG_Li384ELb0ELb0ELb0ELb0EEENS1_30DynamicPersistentTileSchedulerILi384ELi32ELb0ELb0ELb1EEEEEEEEEvNT_6ParamsE)
        /*004c*/ 	.short	0x0380
        /*004e*/ 	.short	0x0b80


	//----- nvinfo : EIATTR_SW_WAR
	.align		4
.L_110:
        /*0050*/ 	.byte	0x04, 0x36
        /*0052*/ 	.short	(.L_112 - .L_111)
.L_111:
        /*0054*/ 	.word	0x00000008
.L_112:


//--------------------- .nv.info._ZN7cutlass13device_kernelIN5flash11enable_sm90INS1_16FlashAttnFwdSm90INS1_25CollectiveMainloopFwdSm90ILi2EN4cute5tupleIJNS5_1CILi1EEES8_S8_EEENS6_IJNS7_ILi192EEENS7_ILi128EEENS7_ILi96EEEEEELi96ENS_6half_tEfNS_4arch4Sm90ELb0ELb1ELb0ELb1ELb0ELb0ELb0ELb0ELb1ELb0ELb0ELb0EEENS1_21CollectiveEpilogueFwdINS6_IJSA_SC_SB_EEES9_SE_SG_Li384ELb1ELb0ELb0ELb0EEENS1_36VarlenDynamicPersistentTileSchedulerILi192ELi128ELi384ELi32ELb0ELb0ELb1ELb1ELb0ELb1EEEEEEEEEvNT_6ParamsE --------------------------
	.section	.nv.info._ZN7cutlass13device_kernelIN5flash11enable_sm90INS1_16FlashAttnFwdSm90INS1_25CollectiveMainloopFwdSm90ILi2EN4cute5tupleIJNS5_1CILi1EEES8_S8_EEENS6_IJNS7_ILi192EEENS7_ILi128EEENS7_ILi96EEEEEELi96ENS_6half_tEfNS_4arch4Sm90ELb0ELb1ELb0ELb1ELb0ELb0ELb0ELb0ELb1ELb0ELb0ELb0EEENS1_21CollectiveEpilogueFwdINS6_IJSA_SC_SB_EEES9_SE_SG_Li384ELb1ELb0ELb0ELb0EEENS1_36VarlenDynamicPersistentTileSchedulerILi192ELi128ELi384ELi32ELb0ELb0ELb1ELb1ELb0ELb1EEEEEEEEEvNT_6ParamsE,"",@"SHT_CUDA_INFO"
	.sectionflags	@""
	.align	4


	//----- nvinfo : EIATTR_CUDA_API_VERSION
	.align		4
        /*0000*/ 	.byte	0x04, 0x37
        /*0002*/ 	.short	(.L_114 - .L_113)
.L_113:
        /*0004*/ 	.word	0x00000082


	//----- nvinfo : EIATTR_KPARAM_INFO
	.align		4
.L_114:
        /*0008*/ 	.byte	0x04, 0x17
        /*000a*/ 	.short	(.L_116 - .L_115)
.L_115:
        /*000c*/ 	.word	0x00000000
        /*0010*/ 	.short	0x0000
        /*0012*/ 	.short	0x0000
        /*0014*/ 	.byte	0x00, 0xf0, 0x01, 0x28


	//----- nvinfo : EIATTR_SPARSE_MMA_MASK
	.align		4
.L_116:
        /*0018*/ 	.byte	0x03, 0x50
        /*001a*/ 	.short	0x0000


	//----- nvinfo : EIATTR_MAXREG_COUNT
	.align		4
        /*001c*/ 	.byte	0x03, 0x1b
        /*001e*/ 	.short	0x0080


	//----- nvinfo : EIATTR_MERCURY_ISA_VERSION
	.align		4
        /*0020*/ 	.byte	0x03, 0x5f
        /*0022*/ 	.short	0x0101


	//----- nvinfo : EIATTR_VRC_CTA_INIT_COUNT
	.align		4
        /*0024*/ 	.byte	0x02, 0x4a
	.zero		1
	.zero		1


	//----- nvinfo : EIATTR_EXIT_INSTR_OFFSETS
	.align		4
        /*0028*/ 	.byte	0x04, 0x1c
        /*002a*/ 	.short	(.L_118 - .L_117)


	//   ....[0]....
.L_117:
        /*002c*/ 	.word	0x00000010


	//----- nvinfo : EIATTR_MAX_THREADS
	.align		4
.L_118:
        /*0030*/ 	.byte	0x04, 0x05
        /*0032*/ 	.short	(.L_120 - .L_119)
.L_119:
        /*0034*/ 	.word	0x00000200
        /*0038*/ 	.word	0x00000001
        /*003c*/ 	.word	0x00000001


	//----- nvinfo : EIATTR_CBANK_PARAM_SIZE
	.align		4
.L_120:
        /*0040*/ 	.byte	0x03, 0x19
        /*0042*/ 	.short	0x0a00


	//----- nvinfo : EIATTR_PARAM_CBANK
	.align		4
        /*0044*/ 	.byte	0x04, 0x0a
        /*0046*/ 	.short	(.L_122 - .L_121)
	.align		4
.L_121:
        /*0048*/ 	.word	index@(.nv.constant0._ZN7cutlass13device_kernelIN5flash11enable_sm90INS1_16FlashAttnFwdSm90INS1_25CollectiveMainloopFwdSm90ILi2EN4cute5tupleIJNS5_1CILi1EEES8_S8_EEENS6_IJNS7_ILi192EEENS7_ILi128EEENS7_ILi96EEEEEELi96ENS_6half_tEfNS_4arch4Sm90ELb0ELb1ELb0ELb1ELb0ELb0ELb0ELb0ELb1ELb0ELb0ELb0EEENS1_21CollectiveEpilogueFwdINS6_IJSA_SC_SB_EEES9_SE_SG_Li384ELb1ELb0ELb0ELb0EEENS1_36VarlenDynamicPersistentTileSchedulerILi192ELi128ELi384ELi32ELb0ELb0ELb1ELb1ELb0ELb1EEEEEEEEEvNT_6ParamsE)
        /*004c*/ 	.short	0x0380
        /*004e*/ 	.short	0x0a00


	//----- nvinfo : EIATTR_SW_WAR
	.align		4
.L_122:
        /*0050*/ 	.byte	0x04, 0x36
        /*0052*/ 	.short	(.L_124 - .L_123)
.L_123:
        /*0054*/ 	.word	0x00000008
.L_124:


//--------------------- .nv.info._ZN7cutlass13device_kernelIN5flash11enable_sm90INS1_16FlashAttnFwdSm90INS1_25CollectiveMainloopFwdSm90ILi2EN4cute5tupleIJNS5_1CILi1EEES8_S8_EEENS6_IJNS7_ILi192EEENS7_ILi128EEENS7_ILi96EEEEEELi96ENS_6half_tEfNS_4arch4Sm90ELb0ELb1ELb0ELb1ELb0ELb1ELb0ELb0ELb1ELb0ELb0ELb0EEENS1_21CollectiveEpilogueFwdINS6_IJSA_SC_SB_EEES9_SE_SG_Li384ELb1ELb0ELb0ELb0EEENS1_36VarlenDynamicPersistentTileSchedulerILi192ELi128ELi384ELi32ELb0ELb0ELb1ELb1ELb0ELb1EEEEEEEEEvNT_6ParamsE --------------------------
	.section	.nv.info._ZN7cutlass13device_kernelIN5flash11enable_sm90INS1_16FlashAttnFwdSm90INS1_25CollectiveMainloopFwdSm90ILi2EN4cute5tupleIJNS5_1CILi1EEES8_S8_EEENS6_IJNS7_ILi192EEENS7_ILi128EEENS7_ILi96EEEEEELi96ENS_6half_tEfNS_4arch4Sm90ELb0ELb1ELb0ELb1ELb0ELb1ELb0ELb0ELb1ELb0ELb0ELb0EEENS1_21CollectiveEpilogueFwdINS6_IJSA_SC_SB_EEES9_SE_SG_Li384ELb1ELb0ELb0ELb0EEENS1_36VarlenDynamicPersistentTileSchedulerILi192ELi128ELi384ELi32ELb0ELb0ELb1ELb1ELb0ELb1EEEEEEEEEvNT_6ParamsE,"",@"SHT_CUDA_INFO"
	.sectionflags	@""
	.align	4


	//----- nvinfo : EIATTR_CUDA_API_VERSION
	.align		4
        /*0000*/ 	.byte	0x04, 0x37
        /*0002*/ 	.short	(.L_126 - .L_125)
.L_125:
        /*0004*/ 	.word	0x00000082


	//----- nvinfo : EIATTR_KPARAM_INFO
	.align		4
.L_126:
        /*0008*/ 	.byte	0x04, 0x17
        /*000a*/ 	.short	(.L_128 - .L_127)
.L_127:
        /*000c*/ 	.word	0x00000000
        /*0010*/ 	.short	0x0000
        /*0012*/ 	.short	0x0000
        /*0014*/ 	.byte	0x00, 0xf0, 0x01, 0x28


	//----- nvinfo : EIATTR_SPARSE_MMA_MASK
	.align		4
.L_128:
        /*0018*/ 	.byte	0x03, 0x50
        /*001a*/ 	.short	0x0000


	//----- nvinfo : EIATTR_MAXREG_COUNT
	.align		4
        /*001c*/ 	.byte	0x03, 0x1b
        /*001e*/ 	.short	0x0080


	//----- nvinfo : EIATTR_MERCURY_ISA_VERSION
	.align		4
        /*0020*/ 	.byte	0x03, 0x5f
        /*0022*/ 	.short	0x0101


	//----- nvinfo : EIATTR_VRC_CTA_INIT_COUNT
	.align		4
        /*0024*/ 	.byte	0x02, 0x4a
	.zero		1
	.zero		1


	//----- nvinfo : EIATTR_EXIT_INSTR_OFFSETS
	.align		4
        /*0028*/ 	.byte	0x04, 0x1c
        /*002a*/ 	.short	(.L_130 - .L_129)


	//   ....[0]....
.L_129:
        /*002c*/ 	.word	0x00000010


	//----- nvinfo : EIATTR_MAX_THREADS
	.align		4
.L_130:
        /*0030*/ 	.byte	0x04, 0x05
        /*0032*/ 	.short	(.L_132 - .L_131)
.L_131:
        /*0034*/ 	.word	0x00000200
        /*0038*/ 	.word	0x00000001
        /*003c*/ 	.word	0x00000001


	//----- nvinfo : EIATTR_CBANK_PARAM_SIZE
	.align		4
.L_132:
        /*0040*/ 	.byte	0x03, 0x19
        /*0042*/ 	.short	0x0a00


	//----- nvinfo : EIATTR_PARAM_CBANK
	.align		4
        /*0044*/ 	.byte	0x04, 0x0a
        /*0046*/ 	.short	(.L_134 - .L_133)
	.align		4
.L_133:
        /*0048*/ 	.word	index@(.nv.constant0._ZN7cutlass13device_kernelIN5flash11enable_sm90INS1_16FlashAttnFwdSm90INS1_25CollectiveMainloopFwdSm90ILi2EN4cute5tupleIJNS5_1CILi1EEES8_S8_EEENS6_IJNS7_ILi192EEENS7_ILi128EEENS7_ILi96EEEEEELi96ENS_6half_tEfNS_4arch4Sm90ELb0ELb1ELb0ELb1ELb0ELb1ELb0ELb0ELb1ELb0ELb0ELb0EEENS1_21CollectiveEpilogueFwdINS6_IJSA_SC_SB_EEES9_SE_SG_Li384ELb1ELb0ELb0ELb0EEENS1_36VarlenDynamicPersistentTileSchedulerILi192ELi128ELi384ELi32ELb0ELb0ELb1ELb1ELb0ELb1EEEEEEEEEvNT_6ParamsE)
        /*004c*/ 	.short	0x0380
        /*004e*/ 	.short	0x0a00


	//----- nvinfo : EIATTR_SW_WAR
	.align		4
.L_134:
        /*0050*/ 	.byte	0x04, 0x36
        /*0052*/ 	.short	(.L_136 - .L_135)
.L_135:
        /*0054*/ 	.word	0x00000008
.L_136:


//--------------------- .nv.info._ZN7cutlass13device_kernelIN5flash11enable_sm90INS1_16FlashAttnFwdSm90INS1_25CollectiveMainloopFwdSm90ILi2EN4cute5tupleIJNS5_1CILi1EEES8_S8_EEENS6_IJNS7_ILi192EEENS7_ILi144EEENS7_ILi96EEEEEELi96ENS_6half_tEfNS_4arch4Sm90ELb1ELb0ELb0ELb0ELb0ELb0ELb0ELb0ELb1ELb0ELb0ELb0EEENS1_21CollectiveEpilogueFwdINS6_IJSA_SC_SB_EEES9_SE_SG_Li384ELb0ELb0ELb0ELb0EEENS1_30DynamicPersistentTileSchedulerILi384ELi32ELb0ELb0ELb1EEEEEEEEEvNT_6ParamsE --------------------------
	.section	.nv.info._ZN7cutlass13device_kernelIN5flash11enable_sm90INS1_16FlashAttnFwdSm90INS1_25CollectiveMainloopFwdSm90ILi2EN4cute5tupleIJNS5_1CILi1EEES8_S8_EEENS6_IJNS7_ILi192EEENS7_ILi144EEENS7_ILi96EEEEEELi96ENS_6half_tEfNS_4arch4Sm90ELb1ELb0ELb0ELb0ELb0ELb0ELb0ELb0ELb1ELb0ELb0ELb0EEENS1_21CollectiveEpilogueFwdINS6_IJSA_SC_SB_EEES9_SE_SG_Li384ELb0ELb0ELb0ELb0EEENS1_30DynamicPersistentTileSchedulerILi384ELi32ELb0ELb0ELb1EEEEEEEEEvNT_6ParamsE,"",@"SHT_CUDA_INFO"
	.sectionflags	@""
	.align	4


	//----- nvinfo : EIATTR_CUDA_API_VERSION
	.align		4
        /*0000*/ 	.byte	0x04, 0x37
        /*0002*/ 	.short	(.L_138 - .L_137)
.L_137:
        /*0004*/ 	.word	0x00000082


	//----- nvinfo : EIATTR_KPARAM_INFO
	.align		4
.L_138:
        /*0008*/ 	.byte	0x04, 0x17
        /*000a*/ 	.short	(.L_140 - .L_139)
.L_139:
        /*000c*/ 	.word	0x00000000
        /*0010*/ 	.short	0x0000
        /*0012*/ 	.short	0x0000
        /*0014*/ 	.byte	0x00, 0xf0, 0x01, 0x2e


	//----- nvinfo : EIATTR_SPARSE_MMA_MASK
	.align		4
.L_140:
        /*0018*/ 	.byte	0x03, 0x50
        /*001a*/ 	.short	0x0000


	//----- nvinfo : EIATTR_MAXREG_COUNT
	.align		4
        /*001c*/ 	.byte	0x03, 0x1b
        /*001e*/ 	.short	0x0080


	//----- nvinfo : EIATTR_MERCURY_ISA_VERSION
	.align		4
        /*0020*/ 	.byte	0x03, 0x5f
        /*0022*/ 	.short	0x0101


	//----- nvinfo : EIATTR_VRC_CTA_INIT_COUNT
	.align		4
        /*0024*/ 	.byte	0x02, 0x4a
	.zero		1
	.zero		1


	//----- nvinfo : EIATTR_EXIT_INSTR_OFFSETS
	.align		4
        /*0028*/ 	.byte	0x04, 0x1c
        /*002a*/ 	.short	(.L_142 - .L_141)


	//   ....[0]....
.L_141:
        /*002c*/ 	.word	0x00000010


	//----- nvinfo : EIATTR_MAX_THREADS
	.align		4
.L_142:
        /*0030*/ 	.byte	0x04, 0x05
        /*0032*/ 	.short	(.L_144 - .L_143)
.L_143:
        /*0034*/ 	.word	0x00000200
        /*0038*/ 	.word	0x00000001
        /*003c*/ 	.word	0x00000001


	//----- nvinfo : EIATTR_CBANK_PARAM_SIZE
	.align		4
.L_144:
        /*0040*/ 	.byte	0x03, 0x19
        /*0042*/ 	.short	0x0b80


	//----- nvinfo : EIATTR_PARAM_CBANK
	.align		4
        /*0044*/ 	.byte	0x04, 0x0a
        /*0046*/ 	.short	(.L_146 - .L_145)
	.align		4
.L_145:
        /*0048*/ 	.word	index@(.nv.constant0._ZN7cutlass13device_kernelIN5flash11enable_sm90INS1_16FlashAttnFwdSm90INS1_25CollectiveMainloopFwdSm90ILi2EN4cute5tupleIJNS5_1CILi1EEES8_S8_EEENS6_IJNS7_ILi192EEENS7_ILi144EEENS7_ILi96EEEEEELi96ENS_6half_tEfNS_4arch4Sm90ELb1ELb0ELb0ELb0ELb0ELb0ELb0ELb0ELb1ELb0ELb0ELb0EEENS1_21CollectiveEpilogueFwdINS6_IJSA_SC_SB_EEES9_SE_SG_Li384ELb0ELb0ELb0ELb0EEENS1_30DynamicPersistentTileSchedulerILi384ELi32ELb0ELb0ELb1EEEEEEEEEvNT_6ParamsE)
        /*004c*/ 	.short	0x0380
        /*004e*/ 	.short	0x0b80


	//----- nvinfo : EIATTR_SW_WAR
	.align		4
.L_146:
        /*0050*/ 	.byte	0x04, 0x36
        /*0052*/ 	.short	(.L_148 - .L_147)
.L_147:
        /*0054*/ 	.word	0x00000008
.L_148:


//--------------------- .nv.info._ZN7cutlass13device_kernelIN5flash11enable_sm90INS1_16FlashAttnFwdSm90INS1_25CollectiveMainloopFwdSm90ILi2EN4cute5tupleIJNS5_1CILi1EEES8_S8_EEENS6_IJNS7_ILi192EEENS7_ILi144EEENS7_ILi96EEEEEELi96ENS_6half_tEfNS_4arch4Sm90ELb1ELb0ELb0ELb1ELb0ELb0ELb0ELb0ELb1ELb0ELb0ELb0EEENS1_21CollectiveEpilogueFwdINS6_IJSA_SC_SB_EEES9_SE_SG_Li384ELb1ELb0ELb0ELb0EEENS1_36VarlenDynamicPersistentTileSchedulerILi192ELi144ELi384ELi32ELb0ELb0ELb1ELb1ELb1ELb1EEEEEEEEEvNT_6ParamsE --------------------------
	.section	.nv.info._ZN7cutlass13device_kernelIN5flash11enable_sm90INS1_16FlashAttnFwdSm90INS1_25CollectiveMainloopFwdSm90ILi2EN4cute5tupleIJNS5_1CILi1EEES8_S8_EEENS6_IJNS7_ILi192EEENS7_ILi144EEENS7_ILi96EEEEEELi96ENS_6half_tEfNS_4arch4Sm90ELb1ELb0ELb0ELb1ELb0ELb0ELb0ELb0ELb1ELb0ELb0ELb0EEENS1_21CollectiveEpilogueFwdINS6_IJSA_SC_SB_EEES9_SE_SG_Li384ELb1ELb0ELb0ELb0EEENS1_36VarlenDynamicPersistentTileSchedulerILi192ELi144ELi384ELi32ELb0ELb0ELb1ELb1ELb1ELb1EEEEEEEEEvNT_6ParamsE,"",@"SHT_CUDA_INFO"
	.sectionflags	@""
	.align	4


	//----- nvinfo : EIATTR_CUDA_API_VERSION
	.align		4
        /*0000*/ 	.byte	0x04, 0x37
        /*0002*/ 	.short	(.L_150 - .L_149)
.L_149:
        /*0004*/ 	.word	0x00000082


	//----- nvinfo : EIATTR_KPARAM_INFO
	.align		4
.L_150:
        /*0008*/ 	.byte	0x04, 0x17
        /*000a*/ 	.short	(.L_152 - .L_151)
.L_151:
        /*000c*/ 	.word	0x00000000
        /*0010*/ 	.short	0x0000
        /*0012*/ 	.short	0x0000
        /*0014*/ 	.byte	0x00, 0xf0, 0x01, 0x28


	//----- nvinfo : EIATTR_SPARSE_MMA_MASK
	.align		4
.L_152:
        /*0018*/ 	.byte	0x03, 0x50
        /*001a*/ 	.short	0x0000


	//----- nvinfo : EIATTR_MAXREG_COUNT
	.align		4
        /*001c*/ 	.byte	0x03, 0x1b
        /*001e*/ 	.short	0x0080


	//----- nvinfo : EIATTR_MERCURY_ISA_VERSION
	.align		4
        /*0020*/ 	.byte	0x03, 0x5f
        /*0022*/ 	.short	0x0101


	//----- nvinfo : EIATTR_VRC_CTA_INIT_COUNT
	.align		4
        /*0024*/ 	.byte	0x02, 0x4a
	.zero		1
	.zero		1


	//----- nvinfo : EIATTR_EXIT_INSTR_OFFSETS
	.align		4
        /*0028*/ 	.byte	0x04, 0x1c
        /*002a*/ 	.short	(.L_154 - .L_153)


	//   ....[0]....
.L_153:
        /*002c*/ 	.word	0x00000010


	//----- nvinfo : EIATTR_MAX_THREADS
	.align		4
.L_154:
        /*0030*/ 	.byte	0x04, 0x05
        /*0032*/ 	.short	(.L_156 - .L_155)
.L_155:
        /*0034*/ 	.word	0x00000200
        /*0038*/ 	.word	0x00000001
        /*003c*/ 	.word	0x00000001


	//----- nvinfo : EIATTR_CBANK_PARAM_SIZE
	.align		4
.L_156:
        /*0040*/ 	.byte	0x03, 0x19
        /*0042*/ 	.short	0x0a00


	//----- nvinfo : EIATTR_PARAM_CBANK
	.align		4
        /*0044*/ 	.byte	0x04, 0x0a
        /*0046*/ 	.short	(.L_158 - .L_157)
	.align		4
.L_157:
        /*0048*/ 	.word	index@(.nv.constant0._ZN7cutlass13device_kernelIN5flash11enable_sm90INS1_16FlashAttnFwdSm90INS1_25CollectiveMainloopFwdSm90ILi2EN4cute5tupleIJNS5_1CILi1EEES8_S8_EEENS6_IJNS7_ILi192EEENS7_ILi144EEENS7_ILi96EEEEEELi96ENS_6half_tEfNS_4arch4Sm90ELb1ELb0ELb0ELb1ELb0ELb0ELb0ELb0ELb1ELb0ELb0ELb0EEENS1_21CollectiveEpilogueFwdINS6_IJSA_SC_SB_EEES9_SE_SG_Li384ELb1ELb0ELb0ELb0EEENS1_36VarlenDynamicPersistentTileSchedulerILi192ELi144ELi384ELi32ELb0ELb0ELb1ELb1ELb1ELb1EEEEEEEEEvNT_6ParamsE)
        /*004c*/ 	.short	0x0380
        /*004e*/ 	.short	0x0a00


	//----- nvinfo : EIATTR_SW_WAR
	.align		4
.L_158:
        /*0050*/ 	.byte	0x04, 0x36
        /*0052*/ 	.short	(.L_160 - .L_159)
.L_159:
        /*0054*/ 	.word	0x00000008
.L_160:


//--------------------- .nv.info._ZN7cutlass13device_kernelIN5flash11enable_sm90INS1_16FlashAttnFwdSm90INS1_25CollectiveMainloopFwdSm90ILi2EN4cute5tupleIJNS5_1CILi1EEES8_S8_EEENS6_IJNS7_ILi192EEENS7_ILi144EEENS7_ILi96EEEEEELi96ENS_6half_tEfNS_4arch4Sm90ELb1ELb0ELb0ELb1ELb0ELb1ELb0ELb0ELb1ELb0ELb0ELb0EEENS1_21CollectiveEpilogueFwdINS6_IJSA_SC_SB_EEES9_SE_SG_Li384ELb1ELb0ELb0ELb0EEENS1_36VarlenDynamicPersistentTileSchedulerILi192ELi144ELi384ELi32ELb0ELb0ELb1ELb1ELb1ELb1EEEEEEEEEvNT_6ParamsE --------------------------
	.section	.nv.info._ZN7cutlass13device_kernelIN5flash11enable_sm90INS1_16FlashAttnFwdSm90INS1_25CollectiveMainloopFwdSm90ILi2EN4cute5tupleIJNS5_1CILi1EEES8_S8_EEENS6_IJNS7_ILi192EEENS7_ILi144EEENS7_ILi96EEEEEELi96ENS_6half_tEfNS_4arch4Sm90ELb1ELb0ELb0ELb1ELb0ELb1ELb0ELb0ELb1ELb0ELb0ELb0EEENS1_21CollectiveEpilogueFwdINS6_IJSA_SC_SB_EEES9_SE_SG_Li384ELb1ELb0ELb0ELb0EEENS1_36VarlenDynamicPersistentTileSchedulerILi192ELi144ELi384ELi32ELb0ELb0ELb1ELb1ELb1ELb1EEEEEEEEEvNT_6ParamsE,"",@"SHT_CUDA_INFO"
	.sectionflags	@""
	.align	4


	//----- nvinfo : EIATTR_CUDA_API_VERSION
	.align		4
        /*0000*/ 	.byte	0x04, 0x37
        /*0002*/ 	.short	(.L_162 - .L_161)
.L_161:
        /*0004*/ 	.word	0x00000082


	//----- nvinfo : EIATTR_KPARAM_INFO
	.align		4
.L_162:
        /*0008*/ 	.byte	0x04, 0x17
        /*000a*/ 	.short	(.L_164 - .L_163)
.L_163:
        /*000c*/ 	.word	0x00000000
        /*0010*/ 	.short	0x0000
        /*0012*/ 	.short	0x0000
        /*0014*/ 	.byte	0x00, 0xf0, 0x01, 0x28


	//----- nvinfo : EIATTR_SPARSE_MMA_MASK
	.align		4
.L_164:
        /*0018*/ 	.byte	0x03, 0x50
        /*001a*/ 	.short	0x0000


	//----- nvinfo : EIATTR_MAXREG_COUNT
	.align		4
        /*001c*/ 	.byte	0x03, 0x1b
        /*001e*/ 	.short	0x0080


	//----- nvinfo : EIATTR_MERCURY_ISA_VERSION
	.align		4
        /*0020*/ 	.byte	0x03, 0x5f
        /*0022*/ 	.short	0x0101


	//----- nvinfo : EIATTR_VRC_CTA_INIT_COUNT
	.align		4
        /*0024*/ 	.byte	0x02, 0x4a
	.zero		1
	.zero		1


	//----- nvinfo : EIATTR_EXIT_INSTR_OFFSETS
	.align		4
        /*0028*/ 	.byte	0x04, 0x1c
        /*002a*/ 	.short	(.L_166 - .L_165)


	//   ....[0]....
.L_165:
        /*002c*/ 	.word	0x00000010


	//----- nvinfo : EIATTR_MAX_THREADS
	.align		4
.L_166:
        /*0030*/ 	.byte	0x04, 0x05
        /*0032*/ 	.short	(.L_168 - .L_167)
.L_167:
        /*0034*/ 	.word	0x00000200
        /*0038*/ 	.word	0x00000001
        /*003c*/ 	.word	0x00000001


	//----- nvinfo : EIATTR_CBANK_PARAM_SIZE
	.align		4
.L_168:
        /*0040*/ 	.byte	0x03, 0x19
        /*0042*/ 	.short	0x0a00


	//----- nvinfo : EIATTR_PARAM_CBANK
	.align		4
        /*0044*/ 	.byte	0x04, 0x0a
        /*0046*/ 	.short	(.L_170 - .L_169)
	.align		4
.L_169:
        /*0048*/ 	.word	index@(.nv.constant0._ZN7cutlass13device_kernelIN5flash11enable_sm90INS1_16FlashAttnFwdSm90INS1_25CollectiveMainloopFwdSm90ILi2EN4cute5tupleIJNS5_1CILi1EEES8_S8_EEENS6_IJNS7_ILi192EEENS7_ILi144EEENS7_ILi96EEEEEELi96ENS_6half_tEfNS_4arch4Sm90ELb1ELb0ELb0ELb1ELb0ELb1ELb0ELb0ELb1ELb0ELb0ELb0EEENS1_21CollectiveEpilogueFwdINS6_IJSA_SC_SB_EEES9_SE_SG_Li384ELb1ELb0ELb0ELb0EEENS1_36VarlenDynamicPersistentTileSchedulerILi192ELi144ELi384ELi32ELb0ELb0ELb1ELb1ELb1ELb1EEEEEEEEEvNT_6ParamsE)
        /*004c*/ 	.short	0x0380
        /*004e*/ 	.short	0x0a00


	//----- nvinfo : EIATTR_SW_WAR
	.align		4
.L_170:
        /*0050*/ 	.byte	0x04, 0x36
        /*0052*/ 	.short	(.L_172 - .L_171)
.L_171:
        /*0054*/ 	.word	0x00000008
.L_172:


//--------------------- .nv.callgraph             --------------------------
	.section	.nv.callgraph,"",@"SHT_CUDA_CALLGRAPH"
	.align	4
	.sectionentsize	8
	.align		4
        /*0000*/ 	.word	0x00000000
	.align		4
        /*0004*/ 	.word	0xffffffff
	.align		4
        /*0008*/ 	.word	0x00000000
	.align		4
        /*000c*/ 	.word	0xfffffffe
	.align		4
        /*0010*/ 	.word	0x00000000
	.align		4
        /*0014*/ 	.word	0xfffffffd
	.align		4
        /*0018*/ 	.word	0x00000000
	.align		4
        /*001c*/ 	.word	0xfffffffc


//--------------------- .nv.constant4             --------------------------
	.section	.nv.constant4,"a",@progbits
	.align	8
	.align		8
.nv.constant4:
        /*0000*/ 	.dword	_ZN65_INTERNAL_2621eed2_29_flash_fwd_hdim96_fp16_sm90_cu_f3e6f9ee_38854cuda3std3__45__cpo5beginE
	.align		8
        /*0008*/ 	.dword	_ZN65_INTERNAL_2621eed2_29_flash_fwd_hdim96_fp16_sm90_cu_f3e6f9ee_38854cuda3std3__45__cpo3endE
	.align		8
        /*0010*/ 	.dword	_ZN65_INTERNAL_2621eed2_29_flash_fwd_hdim96_fp16_sm90_cu_f3e6f9ee_38854cuda3std3__45__cpo6cbeginE
	.align		8
        /*0018*/ 	.dword	_ZN65_INTERNAL_2621eed2_29_flash_fwd_hdim96_fp16_sm90_cu_f3e6f9ee_38854cuda3std3__45__cpo4cendE
	.align		8
        /*0020*/ 	.dword	_ZN65_INTERNAL_2621eed2_29_flash_fwd_hdim96_fp16_sm90_cu_f3e6f9ee_38854cuda3std3__467_GLOBAL__N__2621eed2_29_flash_fwd_hdim96_fp16_sm90_cu_f3e6f9ee_38856ignoreE
	.align		8
        /*0028*/ 	.dword	_ZN65_INTERNAL_2621eed2_29_flash_fwd_hdim96_fp16_sm90_cu_f3e6f9ee_38854cuda3std3__419piecewise_constructE
	.align		8
        /*0030*/ 	.dword	_ZN65_INTERNAL_2621eed2_29_flash_fwd_hdim96_fp16_sm90_cu_f3e6f9ee_38854cuda3std3__48in_placeE
	.align		8
        /*0038*/ 	.dword	_ZN65_INTERNAL_2621eed2_29_flash_fwd_hdim96_fp16_sm90_cu_f3e6f9ee_38854cuda3std6ranges3__45__cpo4swapE
	.align		8
        /*0040*/ 	.dword	_ZN65_INTERNAL_2621eed2_29_flash_fwd_hdim96_fp16_sm90_cu_f3e6f9ee_38854cuda3std6ranges3__45__cpo9iter_moveE
	.align		8
        /*0048*/ 	.dword	_ZN65_INTERNAL_2621eed2_29_flash_fwd_hdim96_fp16_sm90_cu_f3e6f9ee_38854cute7productE
	.align		8
        /*0050*/ 	.dword	_ZN65_INTERNAL_2621eed2_29_flash_fwd_hdim96_fp16_sm90_cu_f3e6f9ee_38854cute1_E


//--------------------- .text._ZN7cutlass13device_kernelIN5flash11enable_sm90INS1_16FlashAttnFwdSm90INS1_25CollectiveMainloopFwdSm90ILi2EN4cute5tupleIJNS5_1CILi1EEES8_S8_EEENS6_IJNS7_ILi192EEENS7_ILi144EEENS7_ILi96EEEEEELi96ENS_6half_tEfNS_4arch4Sm90ELb0ELb0ELb0ELb0ELb0ELb0ELb0ELb0ELb1ELb0ELb0ELb0EEENS1_21CollectiveEpilogueFwdINS6_IJSA_SC_SB_EEES9_SE_SG_Li384ELb0ELb0ELb0ELb0EEENS1_29StaticPersistentTileSchedulerILb0EEEEEEEEEvNT_6ParamsE --------------------------
	.section	.text._ZN7cutlass13device_kernelIN5flash11enable_sm90INS1_16FlashAttnFwdSm90INS1_25CollectiveMainloopFwdSm90ILi2EN4cute5tupleIJNS5_1CILi1EEES8_S8_EEENS6_IJNS7_ILi192EEENS7_ILi144EEENS7_ILi96EEEEEELi96ENS_6half_tEfNS_4arch4Sm90ELb0ELb0ELb0ELb0ELb0ELb0ELb0ELb0ELb1ELb0ELb0ELb0EEENS1_21CollectiveEpilogueFwdINS6_IJSA_SC_SB_EEES9_SE_SG_Li384ELb0ELb0ELb0ELb0EEENS1_29StaticPersistentTileSchedulerILb0EEEEEEEEEvNT_6ParamsE,"ax",@progbits
	.align	128
.text._ZN7cutlass13device_kernelIN5flash11enable_sm90INS1_16FlashAttnFwdSm90INS1_25CollectiveMainloopFwdSm90ILi2EN4cute5tupleIJNS5_1CILi1EEES8_S8_EEENS6_IJNS7_ILi192EEENS7_ILi144EEENS7_ILi96EEEEEELi96ENS_6half_tEfNS_4arch4Sm90ELb0ELb0ELb0ELb0ELb0ELb0ELb0ELb0ELb1ELb0ELb0ELb0EEENS1_21CollectiveEpilogueFwdINS6_IJSA_SC_SB_EEES9_SE_SG_Li384ELb0ELb0ELb0ELb0EEENS1_29StaticPersistentTileSchedulerILb0EEEEEEEEEvNT_6ParamsE:
        .type           _ZN7cutlass13device_kernelIN5flash11enable_sm90INS1_16FlashAttnFwdSm90INS1_25CollectiveMainloopFwdSm90ILi2EN4cute5tupleIJNS5_1CILi1EEES8_S8_EEENS6_IJNS7_ILi192EEENS7_ILi144EEENS7_ILi96EEEEEELi96ENS_6half_tEfNS_4arch4Sm90ELb0ELb0ELb0ELb0ELb0ELb0ELb0ELb0ELb1ELb0ELb0ELb0EEENS1_21CollectiveEpilogueFwdINS6_IJSA_SC_SB_EEES9_SE_SG_Li384ELb0ELb0ELb0ELb0EEENS1_29StaticPersistentTileSchedulerILb0EEEEEEEEEvNT_6ParamsE,@function
        .size           _ZN7cutlass13device_kernelIN5flash11enable_sm90INS1_16FlashAttnFwdSm90INS1_25CollectiveMainloopFwdSm90ILi2EN4cute5tupleIJNS5_1CILi1EEES8_S8_EEENS6_IJNS7_ILi192EEENS7_ILi144EEENS7_ILi96EEEEEELi96ENS_6half_tEfNS_4arch4Sm90ELb0ELb0ELb0ELb0ELb0ELb0ELb0ELb0ELb1ELb0ELb0ELb0EEENS1_21CollectiveEpilogueFwdINS6_IJSA_SC_SB_EEES9_SE_SG_Li384ELb0ELb0ELb0ELb0EEENS1_29StaticPersistentTileSchedulerILb0EEEEEEEEEvNT_6ParamsE,(.L_x_9 - _ZN7cutlass13device_kernelIN5flash11enable_sm90INS1_16FlashAttnFwdSm90INS1_25CollectiveMainloopFwdSm90ILi2EN4cute5tupleIJNS5_1CILi1EEES8_S8_EEENS6_IJNS7_ILi192EEENS7_ILi144EEENS7_ILi96EEEEEELi96ENS_6half_tEfNS_4arch4Sm90ELb0ELb0ELb0ELb0ELb0ELb0ELb0ELb0ELb1ELb0ELb0ELb0EEENS1_21CollectiveEpilogueFwdINS6_IJSA_SC_SB_EEES9_SE_SG_Li384ELb0ELb0ELb0ELb0EEENS1_29StaticPersistentTileSchedulerILb0EEEEEEEEEvNT_6ParamsE)
        .other          _ZN7cutlass13device_kernelIN5flash11enable_sm90INS1_16FlashAttnFwdSm90INS1_25CollectiveMainloopFwdSm90ILi2EN4cute5tupleIJNS5_1CILi1EEES8_S8_EEENS6_IJNS7_ILi192EEENS7_ILi144EEENS7_ILi96EEEEEELi96ENS_6half_tEfNS_4arch4Sm90ELb0ELb0ELb0ELb0ELb0ELb0ELb0ELb0ELb1ELb0ELb0ELb0EEENS1_21CollectiveEpilogueFwdINS6_IJSA_SC_SB_EEES9_SE_SG_Li384ELb0ELb0ELb0ELb0EEENS1_29StaticPersistentTileSchedulerILb0EEEEEEEEEvNT_6ParamsE,@"STO_CUDA_ENTRY STV_DEFAULT"
_ZN7cutlass13device_kernelIN5flash11enable_sm90INS1_16FlashAttnFwdSm90INS1_25CollectiveMainloopFwdSm90ILi2EN4cute5tupleIJNS5_1CILi1EEES8_S8_EEENS6_IJNS7_ILi192EEENS7_ILi144EEENS7_ILi96EEEEEELi96ENS_6half_tEfNS_4arch4Sm90ELb0ELb0ELb0ELb0ELb0ELb0ELb0ELb0ELb1ELb0ELb0ELb0EEENS1_21CollectiveEpilogueFwdINS6_IJSA_SC_SB_EEES9_SE_SG_Li384ELb0ELb0ELb0ELb0EEENS1_29StaticPersistentTileSchedulerILb0EEEEEEEEEvNT_6ParamsE:
[----:B------:R-:W-:Y:S01]  /*0000*/  LDC R1, c[0x0][0x37c] ;  /* 0x0000df00ff017b82 */ /* 0x000fe20000000800 */
[----:B------:R-:W-:Y:S05]  /*0010*/  EXIT ;  /* 0x000000000000794d */ /* 0x000fea0003800000 */
.L_x_0:
[----:B------:R-:W-:-:S00]  /*0020*/  BRA `(.L_x_0) ;  /* 0xfffffffc00fc7947 */ /* 0x000fc0000383ffff */
[----:B------:R-:W-:-:S00]  /*0030*/  NOP ;  /* 0x0000000000007918 */ /* 0x000fc00000000000 */
        /* <DEDUP_REMOVED lines=12> */
.L_x_9:


//--------------------- .text._ZN7cutlass13device_kernelIN5flash11enable_sm90INS1_16FlashAttnFwdSm90INS1_25CollectiveMainloopFwdSm90ILi2EN4cute5tupleIJNS5_1CILi1EEES8_S8_EEENS6_IJNS7_ILi192EEENS7_ILi144EEENS7_ILi96EEEEEELi96ENS_6half_tEfNS_4arch4Sm90ELb0ELb0ELb0ELb1ELb0ELb0ELb0ELb0ELb1ELb0ELb0ELb0EEENS1_21CollectiveEpilogueFwdINS6_IJSA_SC_SB_EEES9_SE_SG_Li384ELb1ELb0ELb0ELb0EEENS1_36VarlenDynamicPersistentTileSchedulerILi192ELi144ELi384ELi32ELb0ELb0ELb1ELb0ELb1ELb1EEEEEEEEEvNT_6ParamsE --------------------------
	.section	.text._ZN7cutlass13device_kernelIN5flash11enable_sm90INS1_16FlashAttnFwdSm90INS1_25CollectiveMainloopFwdSm90ILi2EN4cute5tupleIJNS5_1CILi1EEES8_S8_EEENS6_IJNS7_ILi192EEENS7_ILi144EEENS7_ILi96EEEEEELi96ENS_6half_tEfNS_4arch4Sm90ELb0ELb0ELb0ELb1ELb0ELb0ELb0ELb0ELb1ELb0ELb0ELb0EEENS1_21CollectiveEpilogueFwdINS6_IJSA_SC_SB_EEES9_SE_SG_Li384ELb1ELb0ELb0ELb0EEENS1_36VarlenDynamicPersistentTileSchedulerILi192ELi144ELi384ELi32ELb0ELb0ELb1ELb0ELb1ELb1EEEEEEEEEvNT_6ParamsE,"ax",@progbits
	.align	128
.text._ZN7cutlass13device_kernelIN5flash11enable_sm90INS1_16FlashAttnFwdSm90INS1_25CollectiveMainloopFwdSm90ILi2EN4cute5tupleIJNS5_1CILi1EEES8_S8_EEENS6_IJNS7_ILi192EEENS7_ILi144EEENS7_ILi96EEEEEELi96ENS_6half_tEfNS_4arch4Sm90ELb0ELb0ELb0ELb1ELb0ELb0ELb0ELb0ELb1ELb0ELb0ELb0EEENS1_21CollectiveEpilogueFwdINS6_IJSA_SC_SB_EEES9_SE_SG_Li384ELb1ELb0ELb0ELb0EEENS1_36VarlenDynamicPersistentTileSchedulerILi192ELi144ELi384ELi32ELb0ELb0ELb1ELb0ELb1ELb1EEEEEEEEEvNT_6ParamsE:
        .type           _ZN7cutlass13device_kernelIN5flash11enable_sm90INS1_16FlashAttnFwdSm90INS1_25CollectiveMainloopFwdSm90ILi2EN4cute5tupleIJNS5_1CILi1EEES8_S8_EEENS6_IJNS7_ILi192EEENS7_ILi144EEENS7_ILi96EEEEEELi96ENS_6half_tEfNS_4arch4Sm90ELb0ELb0ELb0ELb1ELb0ELb0ELb0ELb0ELb1ELb0ELb0ELb0EEENS1_21CollectiveEpilogueFwdINS6_IJSA_SC_SB_EEES9_SE_SG_Li384ELb1ELb0ELb0ELb0EEENS1_36VarlenDynamicPersistentTileSchedulerILi192ELi144ELi384ELi32ELb0ELb0ELb1ELb0ELb1ELb1EEEEEEEEEvNT_6ParamsE,@function
        .size           _ZN7cutlass13device_kernelIN5flash11enable_sm90INS1_16FlashAttnFwdSm90INS1_25CollectiveMainloopFwdSm90ILi2EN4cute5tupleIJNS5_1CILi1EEES8_S8_EEENS6_IJNS7_ILi192EEENS7_ILi144EEENS7_ILi96EEEEEELi96ENS_6half_tEfNS_4arch4Sm90ELb0ELb0ELb0ELb1ELb0ELb0ELb0ELb0ELb1ELb0ELb0ELb0EEENS1_21CollectiveEpilogueFwdINS6_IJSA_SC_SB_EEES9_SE_SG_Li384ELb1ELb0ELb0ELb0EEENS1_36VarlenDynamicPersistentTileSchedulerILi192ELi144ELi384ELi32ELb0ELb0ELb1ELb0ELb1ELb1EEEEEEEEEvNT_6ParamsE,(.L_x_10 - _ZN7cutlass13device_kernelIN5flash11enable_sm90INS1_16FlashAttnFwdSm90INS1_25CollectiveMainloopFwdSm90ILi2EN4cute5tupleIJNS5_1CILi1EEES8_S8_EEENS6_IJNS7_ILi192EEENS7_ILi144EEENS7_ILi96EEEEEELi96ENS_6half_tEfNS_4arch4Sm90ELb0ELb0ELb0ELb1ELb0ELb0ELb0ELb0ELb1ELb0ELb0ELb0EEENS1_21CollectiveEpilogueFwdINS6_IJSA_SC_SB_EEES9_SE_SG_Li384ELb1ELb0ELb0ELb0EEENS1_36VarlenDynamicPersistentTileSchedulerILi192ELi144ELi384ELi32ELb0ELb0ELb1ELb0ELb1ELb1EEEEEEEEEvNT_6ParamsE)
        .other          _ZN7cutlass13device_kernelIN5flash11enable_sm90INS1_16FlashAttnFwdSm90INS1_25CollectiveMainloopFwdSm90ILi2EN4cute5tupleIJNS5_1CILi1EEES8_S8_EEENS6_IJNS7_ILi192EEENS7_ILi144EEENS7_ILi96EEEEEELi96ENS_6half_tEfNS_4arch4Sm90ELb0ELb0ELb0ELb1ELb0ELb0ELb0ELb0ELb1ELb0ELb0ELb0EEENS1_21CollectiveEpilogueFwdINS6_IJSA_SC_SB_EEES9_SE_SG_Li384ELb1ELb0ELb0ELb0EEENS1_36VarlenDynamicPersistentTileSchedulerILi192ELi144ELi384ELi32ELb0ELb0ELb1ELb0ELb1ELb1EEEEEEEEEvNT_6ParamsE,@"STO_CUDA_ENTRY STV_DEFAULT"
_ZN7cutlass13device_kernelIN5flash11enable_sm90INS1_16FlashAttnFwdSm90INS1_25CollectiveMainloopFwdSm90ILi2EN4cute5tupleIJNS5_1CILi1EEES8_S8_EEENS6_IJNS7_ILi192EEENS7_ILi144EEENS7_ILi96EEEEEELi96ENS_6half_tEfNS_4arch4Sm90ELb0ELb0ELb0ELb1ELb0ELb0ELb0ELb0ELb1ELb0ELb0ELb0EEENS1_21CollectiveEpilogueFwdINS6_IJSA_SC_SB_EEES9_SE_SG_Li384ELb1ELb0ELb0ELb0EEENS1_36VarlenDynamicPersistentTileSchedulerILi192ELi144ELi384ELi32ELb0ELb0ELb1ELb0ELb1ELb1EEEEEEEEEvNT_6ParamsE:
[----:B------:R-:W-:Y:S01]  /*0000*/  LDC R1, c[0x0][0x37c] ;  /* 0x0000df00ff017b82 */ /* 0x000fe20000000800 */
[----:B------:R-:W-:Y:S05]  /*0010*/  EXIT ;  /* 0x000000000000794d */ /* 0x000fea0003800000 */
.L_x_1:
        /* <DEDUP_REMOVED lines=14> */
.L_x_10:


//--------------------- .text._ZN7cutlass13device_kernelIN5flash11enable_sm90INS1_16FlashAttnFwdSm90INS1_25CollectiveMainloopFwdSm90ILi2EN4cute5tupleIJNS5_1CILi1EEES8_S8_EEENS6_IJNS7_ILi192EEENS7_ILi144EEENS7_ILi96EEEEEELi96ENS_6half_tEfNS_4arch4Sm90ELb0ELb0ELb0ELb1ELb0ELb1ELb0ELb0ELb1ELb0ELb0ELb0EEENS1_21CollectiveEpilogueFwdINS6_IJSA_SC_SB_EEES9_SE_SG_Li384ELb1ELb0ELb0ELb0EEENS1_36VarlenDynamicPersistentTileSchedulerILi192ELi144ELi384ELi32ELb0ELb0ELb1ELb0ELb1ELb1EEEEEEEEEvNT_6ParamsE --------------------------
	.section	.text._ZN7cutlass13device_kernelIN5flash11enable_sm90INS1_16FlashAttnFwdSm90INS1_25CollectiveMainloopFwdSm90ILi2EN4cute5tupleIJNS5_1CILi1EEES8_S8_EEENS6_IJNS7_ILi192EEENS7_ILi144EEENS7_ILi96EEEEEELi96ENS_6half_tEfNS_4arch4Sm90ELb0ELb0ELb0ELb1ELb0ELb1ELb0ELb0ELb1ELb0ELb0ELb0EEENS1_21CollectiveEpilogueFwdINS6_IJSA_SC_SB_EEES9_SE_SG_Li384ELb1ELb0ELb0ELb0EEENS1_36VarlenDynamicPersistentTileSchedulerILi192ELi144ELi384ELi32ELb0ELb0ELb1ELb0ELb1ELb1EEEEEEEEEvNT_6ParamsE,"ax",@progbits
	.align	128
.text._ZN7cutlass13device_kernelIN5flash11enable_sm90INS1_16FlashAttnFwdSm90INS1_25CollectiveMainloopFwdSm90ILi2EN4cute5tupleIJNS5_1CILi1EEES8_S8_EEENS6_IJNS7_ILi192EEENS7_ILi144EEENS7_ILi96EEEEEELi96ENS_6half_tEfNS_4arch4Sm90ELb0ELb0ELb0ELb1ELb0ELb1ELb0ELb0ELb1ELb0ELb0ELb0EEENS1_21CollectiveEpilogueFwdINS6_IJSA_SC_SB_EEES9_SE_SG_Li384ELb1ELb0ELb0ELb0EEENS1_36VarlenDynamicPersistentTileSchedulerILi192ELi144ELi384ELi32ELb0ELb0ELb1ELb0ELb1ELb1EEEEEEEEEvNT_6ParamsE:
        .type           _ZN7cutlass13device_kernelIN5flash11enable_sm90INS1_16FlashAttnFwdSm90INS1_25CollectiveMainloopFwdSm90ILi2EN4cute5tupleIJNS5_1CILi1EEES8_S8_EEENS6_IJNS7_ILi192EEENS7_ILi144EEENS7_ILi96EEEEEELi96ENS_6half_tEfNS_4arch4Sm90ELb0ELb0ELb0ELb1ELb0ELb1ELb0ELb0ELb1ELb0ELb0ELb0EEENS1_21CollectiveEpilogueFwdINS6_IJSA_SC_SB_EEES9_SE_SG_Li384ELb1ELb0ELb0ELb0EEENS1_36VarlenDynamicPersistentTileSchedulerILi192ELi144ELi384ELi32ELb0ELb0ELb1ELb0ELb1ELb1EEEEEEEEEvNT_6ParamsE,@function
        .size           _ZN7cutlass13device_kernelIN5flash11enable_sm90INS1_16FlashAttnFwdSm90INS1_25CollectiveMainloopFwdSm90ILi2EN4cute5tupleIJNS5_1CILi1EEES8_S8_EEENS6_IJNS7_ILi192EEENS7_ILi144EEENS7_ILi96EEEEEELi96ENS_6half_tEfNS_4arch4Sm90ELb0ELb0ELb0ELb1ELb0ELb1ELb0ELb0ELb1ELb0ELb0ELb0EEENS1_21CollectiveEpilogueFwdINS6_IJSA_SC_SB_EEES9_SE_SG_Li384ELb1ELb0ELb0ELb0EEENS1_36VarlenDynamicPersistentTileSchedulerILi192ELi144ELi384ELi32ELb0ELb0ELb1ELb0ELb1ELb1EEEEEEEEEvNT_6ParamsE,(.L_x_11 - _ZN7cutlass13device_kernelIN5flash11enable_sm90INS1_16FlashAttnFwdSm90INS1_25CollectiveMainloopFwdSm90ILi2EN4cute5tupleIJNS5_1CILi1EEES8_S8_EEENS6_IJNS7_ILi192EEENS7_ILi144EEENS7_ILi96EEEEEELi96ENS_6half_tEfNS_4arch4Sm90ELb0ELb0ELb0ELb1ELb0ELb1ELb0ELb0ELb1ELb0ELb0ELb0EEENS1_21CollectiveEpilogueFwdINS6_IJSA_SC_SB_EEES9_SE_SG_Li384ELb1ELb0ELb0ELb0EEENS1_36VarlenDynamicPersistentTileSchedulerILi192ELi144ELi384ELi32ELb0ELb0ELb1ELb0ELb1ELb1EEEEEEEEEvNT_6ParamsE)
        .other          _ZN7cutlass13device_kernelIN5flash11enable_sm90INS1_16FlashAttnFwdSm90INS1_25CollectiveMainloopFwdSm90ILi2EN4cute5tupleIJNS5_1CILi1EEES8_S8_EEENS6_IJNS7_ILi192EEENS7_ILi144EEENS7_ILi96EEEEEELi96ENS_6half_tEfNS_4arch4Sm90ELb0ELb0ELb0ELb1ELb0ELb1ELb0ELb0ELb1ELb0ELb0ELb0EEENS1_21CollectiveEpilogueFwdINS6_IJSA_SC_SB_EEES9_SE_SG_Li384ELb1ELb0ELb0ELb0EEENS1_36VarlenDynamicPersistentTileSchedulerILi192ELi144ELi384ELi32ELb0ELb0ELb1ELb0ELb1ELb1EEEEEEEEEvNT_6ParamsE,@"STO_CUDA_ENTRY STV_DEFAULT"
_ZN7cutlass13device_kernelIN5flash11enable_sm90INS1_16FlashAttnFwdSm90INS1_25CollectiveMainloopFwdSm90ILi2EN4cute5tupleIJNS5_1CILi1EEES8_S8_EEENS6_IJNS7_ILi192EEENS7_ILi144EEENS7_ILi96EEEEEELi96ENS_6half_tEfNS_4arch4Sm90ELb0ELb0ELb0ELb1ELb0ELb1ELb0ELb0ELb1ELb0ELb0ELb0EEENS1_21CollectiveEpilogueFwdINS6_IJSA_SC_SB_EEES9_SE_SG_Li384ELb1ELb0ELb0ELb0EEENS1_36VarlenDynamicPersistentTileSchedulerILi192ELi144ELi384ELi32ELb0ELb0ELb1ELb0ELb1ELb1EEEEEEEEEvNT_6ParamsE:
[----:B------:R-:W-:Y:S01]  /*0000*/  LDC R1, c[0x0][0x37c] ;  /* 0x0000df00ff017b82 */ /* 0x000fe20000000800 */
[----:B------:R-:W-:Y:S05]  /*0010*/  EXIT ;  /* 0x000000000000794d */ /* 0x000fea0003800000 */
.L_x_2:
        /* <DEDUP_REMOVED lines=14> */
.L_x_11:


//--------------------- .text._ZN7cutlass13device_kernelIN5flash11enable_sm90INS1_16FlashAttnFwdSm90INS1_25CollectiveMainloopFwdSm90ILi2EN4cute5tupleIJNS5_1CILi1EEES8_S8_EEENS6_IJNS7_ILi192EEENS7_ILi128EEENS7_ILi96EEEEEELi96ENS_6half_tEfNS_4arch4Sm90ELb0ELb1ELb0ELb0ELb0ELb0ELb0ELb0ELb1ELb0ELb0ELb0EEENS1_21CollectiveEpilogueFwdINS6_IJSA_SC_SB_EEES9_SE_SG_Li384ELb0ELb0ELb0ELb0EEENS1_30DynamicPersistentTileSchedulerILi384ELi32ELb0ELb0ELb1EEEEEEEEEvNT_6ParamsE --------------------------
	.section	.text._ZN7cutlass13device_kernelIN5flash11enable_sm90INS1_16FlashAttnFwdSm90INS1_25CollectiveMainloopFwdSm90ILi2EN4cute5tupleIJNS5_1CILi1EEES8_S8_EEENS6_IJNS7_ILi192EEENS7_ILi128EEENS7_ILi96EEEEEELi96ENS_6half_tEfNS_4arch4Sm90ELb0ELb1ELb0ELb0ELb0ELb0ELb0ELb0ELb1ELb0ELb0ELb0EEENS1_21CollectiveEpilogueFwdINS6_IJSA_SC_SB_EEES9_SE_SG_Li384ELb0ELb0ELb0ELb0EEENS1_30DynamicPersistentTileSchedulerILi384ELi32ELb0ELb0ELb1EEEEEEEEEvNT_6ParamsE,"ax",@progbits
	.align	128
.text._ZN7cutlass13device_kernelIN5flash11enable_sm90INS1_16FlashAttnFwdSm90INS1_25CollectiveMainloopFwdSm90ILi2EN4cute5tupleIJNS5_1CILi1EEES8_S8_EEENS6_IJNS7_ILi192EEENS7_ILi128EEENS7_ILi96EEEEEELi96ENS_6half_tEfNS_4arch4Sm90ELb0ELb1ELb0ELb0ELb0ELb0ELb0ELb0ELb1ELb0ELb0ELb0EEENS1_21CollectiveEpilogueFwdINS6_IJSA_SC_SB_EEES9_SE_SG_Li384ELb0ELb0ELb0ELb0EEENS1_30DynamicPersistentTileSchedulerILi384ELi32ELb0ELb0ELb1EEEEEEEEEvNT_6ParamsE:
        .type           _ZN7cutlass13device_kernelIN5flash11enable_sm90INS1_16FlashAttnFwdSm90INS1_25CollectiveMainloopFwdSm90ILi2EN4cute5tupleIJNS5_1CILi1EEES8_S8_EEENS6_IJNS7_ILi192EEENS7_ILi128EEENS7_ILi96EEEEEELi96ENS_6half_tEfNS_4arch4Sm90ELb0ELb1ELb0ELb0ELb0ELb0ELb0ELb0ELb1ELb0ELb0ELb0EEENS1_21CollectiveEpilogueFwdINS6_IJSA_SC_SB_EEES9_SE_SG_Li384ELb0ELb0ELb0ELb0EEENS1_30DynamicPersistentTileSchedulerILi384ELi32ELb0ELb0ELb1EEEEEEEEEvNT_6ParamsE,@function
        .size           _ZN7cutlass13device_kernelIN5flash11enable_sm90INS1_16FlashAttnFwdSm90INS1_25CollectiveMainloopFwdSm90ILi2EN4cute5tupleIJNS5_1CILi1EEES8_S8_EEENS6_IJNS7_ILi192EEENS7_ILi128EEENS7_ILi96EEEEEELi96ENS_6half_tEfNS_4arch4Sm90ELb0ELb1ELb0ELb0ELb0ELb0ELb0ELb0ELb1ELb0ELb0ELb0EEENS1_21CollectiveEpilogueFwdINS6_IJSA_SC_SB_EEES9_SE_SG_Li384ELb0ELb0ELb0ELb0EEENS1_30DynamicPersistentTileSchedulerILi384ELi32ELb0ELb0ELb1EEEEEEEEEvNT_6ParamsE,(.L_x_12 - _ZN7cutlass13device_kernelIN5flash11enable_sm90INS1_16FlashAttnFwdSm90INS1_25CollectiveMainloopFwdSm90ILi2EN4cute5tupleIJNS5_1CILi1EEES8_S8_EEENS6_IJNS7_ILi192EEENS7_ILi128EEENS7_ILi96EEEEEELi96ENS_6half_tEfNS_4arch4Sm90ELb0ELb1ELb0ELb0ELb0ELb0ELb0ELb0ELb1ELb0ELb0ELb0EEENS1_21CollectiveEpilogueFwdINS6_IJSA_SC_SB_EEES9_SE_SG_Li384ELb0ELb0ELb0ELb0EEENS1_30DynamicPersistentTileSchedulerILi384ELi32ELb0ELb0ELb1EEEEEEEEEvNT_6ParamsE)
        .other          _ZN7cutlass13device_kernelIN5flash11enable_sm90INS1_16FlashAttnFwdSm90INS1_25CollectiveMainloopFwdSm90ILi2EN4cute5tupleIJNS5_1CILi1EEES8_S8_EEENS6_IJNS7_ILi192EEENS7_ILi128EEENS7_ILi96EEEEEELi96ENS_6half_tEfNS_4arch4Sm90ELb0ELb1ELb0ELb0ELb0ELb0ELb0ELb0ELb1ELb0ELb0ELb0EEENS1_21CollectiveEpilogueFwdINS6_IJSA_SC_SB_EEES9_SE_SG_Li384ELb0ELb0ELb0ELb0EEENS1_30DynamicPersistentTileSchedulerILi384ELi32ELb0ELb0ELb1EEEEEEEEEvNT_6ParamsE,@"STO_CUDA_ENTRY STV_DEFAULT"
_ZN7cutlass13device_kernelIN5flash11enable_sm90INS1_16FlashAttnFwdSm90INS1_25CollectiveMainloopFwdSm90ILi2EN4cute5tupleIJNS5_1CILi1EEES8_S8_EEENS6_IJNS7_ILi192EEENS7_ILi128EEENS7_ILi96EEEEEELi96ENS_6half_tEfNS_4arch4Sm90ELb0ELb1ELb0ELb0ELb0ELb0ELb0ELb0ELb1ELb0ELb0ELb0EEENS1_21CollectiveEpilogueFwdINS6_IJSA_SC_SB_EEES9_SE_SG_Li384ELb0ELb0ELb0ELb0EEENS1_30DynamicPersistentTileSchedulerILi384ELi32ELb0ELb0ELb1EEEEEEEEEvNT_6ParamsE:
[----:B------:R-:W-:Y:S01]  /*0000*/  LDC R1, c[0x0][0x37c] ;  /* 0x0000df00ff017b82 */ /* 0x000fe20000000800 */
[----:B------:R-:W-:Y:S05]  /*0010*/  EXIT ;  /* 0x000000000000794d */ /* 0x000fea0003800000 */
.L_x_3:
        /* <DEDUP_REMOVED lines=14> */
.L_x_12:


//--------------------- .text._ZN7cutlass13device_kernelIN5flash11enable_sm90INS1_16FlashAttnFwdSm90INS1_25CollectiveMainloopFwdSm90ILi2EN4cute5tupleIJNS5_1CILi1EEES8_S8_EEENS6_IJNS7_ILi192EEENS7_ILi128EEENS7_ILi96EEEEEELi96ENS_6half_tEfNS_4arch4Sm90ELb0ELb1ELb0ELb1ELb0ELb0ELb0ELb0ELb1ELb0ELb0ELb0EEENS1_21CollectiveEpilogueFwdINS6_IJSA_SC_SB_EEES9_SE_SG_Li384ELb1ELb0ELb0ELb0EEENS1_36VarlenDynamicPersistentTileSchedulerILi192ELi128ELi384ELi32ELb0ELb0ELb1ELb1ELb0ELb1EEEEEEEEEvNT_6ParamsE --------------------------
	.section	.text._ZN7cutlass13device_kernelIN5flash11enable_sm90INS1_16FlashAttnFwdSm90INS1_25CollectiveMainloopFwdSm90ILi2EN4cute5tupleIJNS5_1CILi1EEES8_S8_EEENS6_IJNS7_ILi192EEENS7_ILi128EEENS7_ILi96EEEEEELi96ENS_6half_tEfNS_4arch4Sm90ELb0ELb1ELb0ELb1ELb0ELb0ELb0ELb0ELb1ELb0ELb0ELb0EEENS1_21CollectiveEpilogueFwdINS6_IJSA_SC_SB_EEES9_SE_SG_Li384ELb1ELb0ELb0ELb0EEENS1_36VarlenDynamicPersistentTileSchedulerILi192ELi128ELi384ELi32ELb0ELb0ELb1ELb1ELb0ELb1EEEEEEEEEvNT_6ParamsE,"ax",@progbits
	.align	128
.text._ZN7cutlass13device_kernelIN5flash11enable_sm90INS1_16FlashAttnFwdSm90INS1_25CollectiveMainloopFwdSm90ILi2EN4cute5tupleIJNS5_1CILi1EEES8_S8_EEENS6_IJNS7_ILi192EEENS7_ILi128EEENS7_ILi96EEEEEELi96ENS_6half_tEfNS_4arch4Sm90ELb0ELb1ELb0ELb1ELb0ELb0ELb0ELb0ELb1ELb0ELb0ELb0EEENS1_21CollectiveEpilogueFwdINS6_IJSA_SC_SB_EEES9_SE_SG_Li384ELb1ELb0ELb0ELb0EEENS1_36VarlenDynamicPersistentTileSchedulerILi192ELi128ELi384ELi32ELb0ELb0ELb1ELb1ELb0ELb1EEEEEEEEEvNT_6ParamsE:
        .type           _ZN7cutlass13device_kernelIN5flash11enable_sm90INS1_16FlashAttnFwdSm90INS1_25CollectiveMainloopFwdSm90ILi2EN4cute5tupleIJNS5_1CILi1EEES8_S8_EEENS6_IJNS7_ILi192EEENS7_ILi128EEENS7_ILi96EEEEEELi96ENS_6half_tEfNS_4arch4Sm90ELb0ELb1ELb0ELb1ELb0ELb0ELb0ELb0ELb1ELb0ELb0ELb0EEENS1_21CollectiveEpilogueFwdINS6_IJSA_SC_SB_EEES9_SE_SG_Li384ELb1ELb0ELb0ELb0EEENS1_36VarlenDynamicPersistentTileSchedulerILi192ELi128ELi384ELi32ELb0ELb0ELb1ELb1ELb0ELb1EEEEEEEEEvNT_6ParamsE,@function
        .size           _ZN7cutlass13device_kernelIN5flash11enable_sm90INS1_16FlashAttnFwdSm90INS1_25CollectiveMainloopFwdSm90ILi2EN4cute5tupleIJNS5_1CILi1EEES8_S8_EEENS6_IJNS7_ILi192EEENS7_ILi128EEENS7_ILi96EEEEEELi96ENS_6half_tEfNS_4arch4Sm90ELb0ELb1ELb0ELb1ELb0ELb0ELb0ELb0ELb1ELb0ELb0ELb0EEENS1_21CollectiveEpilogueFwdINS6_IJSA_SC_SB_EEES9_SE_SG_Li384ELb1ELb0ELb0ELb0EEENS1_36VarlenDynamicPersistentTileSchedulerILi192ELi128ELi384ELi32ELb0ELb0ELb1ELb1ELb0ELb1EEEEEEEEEvNT_6ParamsE,(.L_x_13 - _ZN7cutlass13device_kernelIN5flash11enable_sm90INS1_16FlashAttnFwdSm90INS1_25CollectiveMainloopFwdSm90ILi2EN4cute5tupleIJNS5_1CILi1EEES8_S8_EEENS6_IJNS7_ILi192EEENS7_ILi128EEENS7_ILi96EEEEEELi96ENS_6half_tEfNS_4arch4Sm90ELb0ELb1ELb0ELb1ELb0ELb0ELb0ELb0ELb1ELb0ELb0ELb0EEENS1_21CollectiveEpilogueFwdINS6_IJSA_SC_SB_EEES9_SE_SG_Li384ELb1ELb0ELb0ELb0EEENS1_36VarlenDynamicPersistentTileSchedulerILi192ELi128ELi384ELi32ELb0ELb0ELb1ELb1ELb0ELb1EEEEEEEEEvNT_6ParamsE)
        .other          _ZN7cutlass13device_kernelIN5flash11enable_sm90INS1_16FlashAttnFwdSm90INS1_25CollectiveMainloopFwdSm90ILi2EN4cute5tupleIJNS5_1CILi1EEES8_S8_EEENS6_IJNS7_ILi192EEENS7_ILi128EEENS7_ILi96EEEEEELi96ENS_6half_tEfNS_4arch4Sm90ELb0ELb1ELb0ELb1ELb0ELb0ELb0ELb0ELb1ELb0ELb0ELb0EEENS1_21CollectiveEpilogueFwdINS6_IJSA_SC_SB_EEES9_SE_SG_Li384ELb1ELb0ELb0ELb0EEENS1_36VarlenDynamicPersistentTileSchedulerILi192ELi128ELi384ELi32ELb0ELb0ELb1ELb1ELb0ELb1EEEEEEEEEvNT_6ParamsE,@"STO_CUDA_ENTRY STV_DEFAULT"
_ZN7cutlass13device_kernelIN5flash11enable_sm90INS1_16FlashAttnFwdSm90INS1_25CollectiveMainloopFwdSm90ILi2EN4cute5tupleIJNS5_1CILi1EEES8_S8_EEENS6_IJNS7_ILi192EEENS7_ILi128EEENS7_ILi96EEEEEELi96ENS_6half_tEfNS_4arch4Sm90ELb0ELb1ELb0ELb1ELb0ELb0ELb0ELb0ELb1ELb0ELb0ELb0EEENS1_21CollectiveEpilogueFwdINS6_IJSA_SC_SB_EEES9_SE_SG_Li384ELb1ELb0ELb0ELb0EEENS1_36VarlenDynamicPersistentTileSchedulerILi192ELi128ELi384ELi32ELb0ELb0ELb1ELb1ELb0ELb1EEEEEEEEEvNT_6ParamsE:
[----:B------:R-:W-:Y:S01]  /*0000*/  LDC R1, c[0x0][0x37c] ;  /* 0x0000df00ff017b82 */ /* 0x000fe20000000800 */
[----:B------:R-:W-:Y:S05]  /*0010*/  EXIT ;  /* 0x000000000000794d */ /* 0x000fea0003800000 */
.L_x_4:
        /* <DEDUP_REMOVED lines=14> */
.L_x_13:


//--------------------- .text._ZN7cutlass13device_kernelIN5flash11enable_sm90INS1_16FlashAttnFwdSm90INS1_25CollectiveMainloopFwdSm90ILi2EN4cute5tupleIJNS5_1CILi1EEES8_S8_EEENS6_IJNS7_ILi192EEENS7_ILi128EEENS7_ILi96EEEEEELi96ENS_6half_tEfNS_4arch4Sm90ELb0ELb1ELb0ELb1ELb0ELb1ELb0ELb0ELb1ELb0ELb0ELb0EEENS1_21CollectiveEpilogueFwdINS6_IJSA_SC_SB_EEES9_SE_SG_Li384ELb1ELb0ELb0ELb0EEENS1_36VarlenDynamicPersistentTileSchedulerILi192ELi128ELi384ELi32ELb0ELb0ELb1ELb1ELb0ELb1EEEEEEEEEvNT_6ParamsE --------------------------
	.section	.text._ZN7cutlass13device_kernelIN5flash11enable_sm90INS1_16FlashAttnFwdSm90INS1_25CollectiveMainloopFwdSm90ILi2EN4cute5tupleIJNS5_1CILi1EEES8_S8_EEENS6_IJNS7_ILi192EEENS7_ILi128EEENS7_ILi96EEEEEELi96ENS_6half_tEfNS_4arch4Sm90ELb0ELb1ELb0ELb1ELb0ELb1ELb0ELb0ELb1ELb0ELb0ELb0EEENS1_21CollectiveEpilogueFwdINS6_IJSA_SC_SB_EEES9_SE_SG_Li384ELb1ELb0ELb0ELb0EEENS1_36VarlenDynamicPersistentTileSchedulerILi192ELi128ELi384ELi32ELb0ELb0ELb1ELb1ELb0ELb1EEEEEEEEEvNT_6ParamsE,"ax",@progbits
	.align	128
.text._ZN7cutlass13device_kernelIN5flash11enable_sm90INS1_16FlashAttnFwdSm90INS1_25CollectiveMainloopFwdSm90ILi2EN4cute5tupleIJNS5_1CILi1EEES8_S8_EEENS6_IJNS7_ILi192EEENS7_ILi128EEENS7_ILi96EEEEEELi96ENS_6half_tEfNS_4arch4Sm90ELb0ELb1ELb0ELb1ELb0ELb1ELb0ELb0ELb1ELb0ELb0ELb0EEENS1_21CollectiveEpilogueFwdINS6_IJSA_SC_SB_EEES9_SE_SG_Li384ELb1ELb0ELb0ELb0EEENS1_36VarlenDynamicPersistentTileSchedulerILi192ELi128ELi384ELi32ELb0ELb0ELb1ELb1ELb0ELb1EEEEEEEEEvNT_6ParamsE:
        .type           _ZN7cutlass13device_kernelIN5flash11enable_sm90INS1_16FlashAttnFwdSm90INS1_25CollectiveMainloopFwdSm90ILi2EN4cute5tupleIJNS5_1CILi1EEES8_S8_EEENS6_IJNS7_ILi192EEENS7_ILi128EEENS7_ILi96EEEEEELi96ENS_6half_tEfNS_4arch4Sm90ELb0ELb1ELb0ELb1ELb0ELb1ELb0ELb0ELb1ELb0ELb0ELb0EEENS1_21CollectiveEpilogueFwdINS6_IJSA_SC_SB_EEES9_SE_SG_Li384ELb1ELb0ELb0ELb0EEENS1_36VarlenDynamicPersistentTileSchedulerILi192ELi128ELi384ELi32ELb0ELb0ELb1ELb1ELb0ELb1EEEEEEEEEvNT_6ParamsE,@function
        .size           _ZN7cutlass13device_kernelIN5flash11enable_sm90INS1_16FlashAttnFwdSm90INS1_25CollectiveMainloopFwdSm90ILi2EN4cute5tupleIJNS5_1CILi1EEES8_S8_EEENS6_IJNS7_ILi192EEENS7_ILi128EEENS7_ILi96EEEEEELi96ENS_6half_tEfNS_4arch4Sm90ELb0ELb1ELb0ELb1ELb0ELb1ELb0ELb0ELb1ELb0ELb0ELb0EEENS1_21CollectiveEpilogueFwdINS6_IJSA_SC_SB_EEES9_SE_SG_Li384ELb1ELb0ELb0ELb0EEENS1_36VarlenDynamicPersistentTileSchedulerILi192ELi128ELi384ELi32ELb0ELb0ELb1ELb1ELb0ELb1EEEEEEEEEvNT_6ParamsE,(.L_x_14 - _ZN7cutlass13device_kernelIN5flash11enable_sm90INS1_16FlashAttnFwdSm90INS1_25CollectiveMainloopFwdSm90ILi2EN4cute5tupleIJNS5_1CILi1EEES8_S8_EEENS6_IJNS7_ILi192EEENS7_ILi128EEENS7_ILi96EEEEEELi96ENS_6half_tEfNS_4arch4Sm90ELb0ELb1ELb0ELb1ELb0ELb1ELb0ELb0ELb1ELb0ELb0ELb0EEENS1_21CollectiveEpilogueFwdINS6_IJSA_SC_SB_EEES9_SE_SG_Li384ELb1ELb0ELb0ELb0EEENS1_36VarlenDynamicPersistentTileSchedulerILi192ELi128ELi384ELi32ELb0ELb0ELb1ELb1ELb0ELb1EEEEEEEEEvNT_6ParamsE)
        .other          _ZN7cutlass13device_kernelIN5flash11enable_sm90INS1_16FlashAttnFwdSm90INS1_25CollectiveMainloopFwdSm90ILi2EN4cute5tupleIJNS5_1CILi1EEES8_S8_EEENS6_IJNS7_ILi192EEENS7_ILi128EEENS7_ILi96EEEEEELi96ENS_6half_tEfNS_4arch4Sm90ELb0ELb1ELb0ELb1ELb0ELb1ELb0ELb0ELb1ELb0ELb0ELb0EEENS1_21CollectiveEpilogueFwdINS6_IJSA_SC_SB_EEES9_SE_SG_Li384ELb1ELb0ELb0ELb0EEENS1_36VarlenDynamicPersistentTileSchedulerILi192ELi128ELi384ELi32ELb0ELb0ELb1ELb1ELb0ELb1EEEEEEEEEvNT_6ParamsE,@"STO_CUDA_ENTRY STV_DEFAULT"
_ZN7cutlass13device_kernelIN5flash11enable_sm90INS1_16FlashAttnFwdSm90INS1_25CollectiveMainloopFwdSm90ILi2EN4cute5tupleIJNS5_1CILi1EEES8_S8_EEENS6_IJNS7_ILi192EEENS7_ILi128EEENS7_ILi96EEEEEELi96ENS_6half_tEfNS_4arch4Sm90ELb0ELb1ELb0ELb1ELb0ELb1ELb0ELb0ELb1ELb0ELb0ELb0EEENS1_21CollectiveEpilogueFwdINS6_IJSA_SC_SB_EEES9_SE_SG_Li384ELb1ELb0ELb0ELb0EEENS1_36VarlenDynamicPersistentTileSchedulerILi192ELi128ELi384ELi32ELb0ELb0ELb1ELb1ELb0ELb1EEEEEEEEEvNT_6ParamsE:
[----:B------:R-:W-:Y:S01]  /*0000*/  LDC R1, c[0x0][0x37c] ;  /* 0x0000df00ff017b82 */ /* 0x000fe20000000800 */
[----:B------:R-:W-:Y:S05]  /*0010*/  EXIT ;  /* 0x000000000000794d */ /* 0x000fea0003800000 */
.L_x_5:
        /* <DEDUP_REMOVED lines=14> */
.L_x_14:


//--------------------- .text._ZN7cutlass13device_kernelIN5flash11enable_sm90INS1_16FlashAttnFwdSm90INS1_25CollectiveMainloopFwdSm90ILi2EN4cute5tupleIJNS5_1CILi1EEES8_S8_EEENS6_IJNS7_ILi192EEENS7_ILi144EEENS7_ILi96EEEEEELi96ENS_6half_tEfNS_4arch4Sm90ELb1ELb0ELb0ELb0ELb0ELb0ELb0ELb0ELb1ELb0ELb0ELb0EEENS1_21CollectiveEpilogueFwdINS6_IJSA_SC_SB_EEES9_SE_SG_Li384ELb0ELb0ELb0ELb0EEENS1_30DynamicPersistentTileSchedulerILi384ELi32ELb0ELb0ELb1EEEEEEEEEvNT_6ParamsE --------------------------
	.section	.text._ZN7cutlass13device_kernelIN5flash11enable_sm90INS1_16FlashAttnFwdSm90INS1_25CollectiveMainloopFwdSm90ILi2EN4cute5tupleIJNS5_1CILi1EEES8_S8_EEENS6_IJNS7_ILi192EEENS7_ILi144EEENS7_ILi96EEEEEELi96ENS_6half_tEfNS_4arch4Sm90ELb1ELb0ELb0ELb0ELb0ELb0ELb0ELb0ELb1ELb0ELb0ELb0EEENS1_21CollectiveEpilogueFwdINS6_IJSA_SC_SB_EEES9_SE_SG_Li384ELb0ELb0ELb0ELb0EEENS1_30DynamicPersistentTileSchedulerILi384ELi32ELb0ELb0ELb1EEEEEEEEEvNT_6ParamsE,"ax",@progbits
	.align	128
.text._ZN7cutlass13device_kernelIN5flash11enable_sm90INS1_16FlashAttnFwdSm90INS1_25CollectiveMainloopFwdSm90ILi2EN4cute5tupleIJNS5_1CILi1EEES8_S8_EEENS6_IJNS7_ILi192EEENS7_ILi144EEENS7_ILi96EEEEEELi96ENS_6half_tEfNS_4arch4Sm90ELb1ELb0ELb0ELb0ELb0ELb0ELb0ELb0ELb1ELb0ELb0ELb0EEENS1_21CollectiveEpilogueFwdINS6_IJSA_SC_SB_EEES9_SE_SG_Li384ELb0ELb0ELb0ELb0EEENS1_30DynamicPersistentTileSchedulerILi384ELi32ELb0ELb0ELb1EEEEEEEEEvNT_6ParamsE:
        .type           _ZN7cutlass13device_kernelIN5flash11enable_sm90INS1_16FlashAttnFwdSm90INS1_25CollectiveMainloopFwdSm90ILi2EN4cute5tupleIJNS5_1CILi1EEES8_S8_EEENS6_IJNS7_ILi192EEENS7_ILi144EEENS7_ILi96EEEEEELi96ENS_6half_tEfNS_4arch4Sm90ELb1ELb0ELb0ELb0ELb0ELb0ELb0ELb0ELb1ELb0ELb0ELb0EEENS1_21CollectiveEpilogueFwdINS6_IJSA_SC_SB_EEES9_SE_SG_Li384ELb0ELb0ELb0ELb0EEENS1_30DynamicPersistentTileSchedulerILi384ELi32ELb0ELb0ELb1EEEEEEEEEvNT_6ParamsE,@function
        .size           _ZN7cutlass13device_kernelIN5flash11enable_sm90INS1_16FlashAttnFwdSm90INS1_25CollectiveMainloopFwdSm90ILi2EN4cute5tupleIJNS5_1CILi1EEES8_S8_EEENS6_IJNS7_ILi192EEENS7_ILi144EEENS7_ILi96EEEEEELi96ENS_6half_tEfNS_4arch4Sm90ELb1ELb0ELb0ELb0ELb0ELb0ELb0ELb0ELb1ELb0ELb0ELb0EEENS1_21CollectiveEpilogueFwdINS6_IJSA_SC_SB_EEES9_SE_SG_Li384ELb0ELb0ELb0ELb0EEENS1_30DynamicPersistentTileSchedulerILi384ELi32ELb0ELb0ELb1EEEEEEEEEvNT_6ParamsE,(.L_x_15 - _ZN7cutlass13device_kernelIN5flash11enable_sm90INS1_16FlashAttnFwdSm90INS1_25CollectiveMainloopFwdSm90ILi2EN4cute5tupleIJNS5_1CILi1EEES8_S8_EEENS6_IJNS7_ILi192EEENS7_ILi144EEENS7_ILi96EEEEEELi96ENS_6half_tEfNS_4arch4Sm90ELb1ELb0ELb0ELb0ELb0ELb0ELb0ELb0ELb1ELb0ELb0ELb0EEENS1_21CollectiveEpilogueFwdINS6_IJSA_SC_SB_EEES9_SE_SG_Li384ELb0ELb0ELb0ELb0EEENS1_30DynamicPersistentTileSchedulerILi384ELi32ELb0ELb0ELb1EEEEEEEEEvNT_6ParamsE)
        .other          _ZN7cutlass13device_kernelIN5flash11enable_sm90INS1_16FlashAttnFwdSm90INS1_25CollectiveMainloopFwdSm90ILi2EN4cute5tupleIJNS5_1CILi1EEES8_S8_EEENS6_IJNS7_ILi192EEENS7_ILi144EEENS7_ILi96EEEEEELi96ENS_6half_tEfNS_4arch4Sm90ELb1ELb0ELb0ELb0ELb0ELb0ELb0ELb0ELb1ELb0ELb0ELb0EEENS1_21CollectiveEpilogueFwdINS6_IJSA_SC_SB_EEES9_SE_SG_Li384ELb0ELb0ELb0ELb0EEENS1_30DynamicPersistentTileSchedulerILi384ELi32ELb0ELb0ELb1EEEEEEEEEvNT_6ParamsE,@"STO_CUDA_ENTRY STV_DEFAULT"
_ZN7cutlass13device_kernelIN5flash11enable_sm90INS1_16FlashAttnFwdSm90INS1_25CollectiveMainloopFwdSm90ILi2EN4cute5tupleIJNS5_1CILi1EEES8_S8_EEENS6_IJNS7_ILi192EEENS7_ILi144EEENS7_ILi96EEEEEELi96ENS_6half_tEfNS_4arch4Sm90ELb1ELb0ELb0ELb0ELb0ELb0ELb0ELb0ELb1ELb0ELb0ELb0EEENS1_21CollectiveEpilogueFwdINS6_IJSA_SC_SB_EEES9_SE_SG_Li384ELb0ELb0ELb0ELb0EEENS1_30DynamicPersistentTileSchedulerILi384ELi32ELb0ELb0ELb1EEEEEEEEEvNT_6ParamsE:
[----:B------:R-:W-:Y:S01]  /*0000*/  LDC R1, c[0x0][0x37c] ;  /* 0x0000df00ff017b82 */ /* 0x000fe20000000800 */
[----:B------:R-:W-:Y:S05]  /*0010*/  EXIT ;  /* 0x000000000000794d */ /* 0x000fea0003800000 */
.L_x_6:
        /* <DEDUP_REMOVED lines=14> */
.L_x_15:


//--------------------- .text._ZN7cutlass13device_kernelIN5flash11enable_sm90INS1_16FlashAttnFwdSm90INS1_25CollectiveMainloopFwdSm90ILi2EN4cute5tupleIJNS5_1CILi1EEES8_S8_EEENS6_IJNS7_ILi192EEENS7_ILi144EEENS7_ILi96EEEEEELi96ENS_6half_tEfNS_4arch4Sm90ELb1ELb0ELb0ELb1ELb0ELb0ELb0ELb0ELb1ELb0ELb0ELb0EEENS1_21CollectiveEpilogueFwdINS6_IJSA_SC_SB_EEES9_SE_SG_Li384ELb1ELb0ELb0ELb0EEENS1_36VarlenDynamicPersistentTileSchedulerILi192ELi144ELi384ELi32ELb0ELb0ELb1ELb1ELb1ELb1EEEEEEEEEvNT_6ParamsE --------------------------
	.section	.text._ZN7cutlass13device_kernelIN5flash11enable_sm90INS1_16FlashAttnFwdSm90INS1_25CollectiveMainloopFwdSm90ILi2EN4cute5tupleIJNS5_1CILi1EEES8_S8_EEENS6_IJNS7_ILi192EEENS7_ILi144EEENS7_ILi96EEEEEELi96ENS_6half_tEfNS_4arch4Sm90ELb1ELb0ELb0ELb1ELb0ELb0ELb0ELb0ELb1ELb0ELb0ELb0EEENS1_21CollectiveEpilogueFwdINS6_IJSA_SC_SB_EEES9_SE_SG_Li384ELb1ELb0ELb0ELb0EEENS1_36VarlenDynamicPersistentTileSchedulerILi192ELi144ELi384ELi32ELb0ELb0ELb1ELb1ELb1ELb1EEEEEEEEEvNT_6ParamsE,"ax",@progbits
	.align	128
.text._ZN7cutlass13device_kernelIN5flash11enable_sm90INS1_16FlashAttnFwdSm90INS1_25CollectiveMainloopFwdSm90ILi2EN4cute5tupleIJNS5_1CILi1EEES8_S8_EEENS6_IJNS7_ILi192EEENS7_ILi144EEENS7_ILi96EEEEEELi96ENS_6half_tEfNS_4arch4Sm90ELb1ELb0ELb0ELb1ELb0ELb0ELb0ELb0ELb1ELb0ELb0ELb0EEENS1_21CollectiveEpilogueFwdINS6_IJSA_SC_SB_EEES9_SE_SG_Li384ELb1ELb0ELb0ELb0EEENS1_36VarlenDynamicPersistentTileSchedulerILi192ELi144ELi384ELi32ELb0ELb0ELb1ELb1ELb1ELb1EEEEEEEEEvNT_6ParamsE:
        .type           _ZN7cutlass13device_kernelIN5flash11enable_sm90INS1_16FlashAttnFwdSm90INS1_25CollectiveMainloopFwdSm90ILi2EN4cute5tupleIJNS5_1CILi1EEES8_S8_EEENS6_IJNS7_ILi192EEENS7_ILi144EEENS7_ILi96EEEEEELi96ENS_6half_tEfNS_4arch4Sm90ELb1ELb0ELb0ELb1ELb0ELb0ELb0ELb0ELb1ELb0ELb0ELb0EEENS1_21CollectiveEpilogueFwdINS6_IJSA_SC_SB_EEES9_SE_SG_Li384ELb1ELb0ELb0ELb0EEENS1_36VarlenDynamicPersistentTileSchedulerILi192ELi144ELi384ELi32ELb0ELb0ELb1ELb1ELb1ELb1EEEEEEEEEvNT_6ParamsE,@function
        .size           _ZN7cutlass13device_kernelIN5flash11enable_sm90INS1_16FlashAttnFwdSm90INS1_25CollectiveMainloopFwdSm90ILi2EN4cute5tupleIJNS5_1CILi1EEES8_S8_EEENS6_IJNS7_ILi192EEENS7_ILi144EEENS7_ILi96EEEEEELi96ENS_6half_tEfNS_4arch4Sm90ELb1ELb0ELb0ELb1ELb0ELb0ELb0ELb0ELb1ELb0ELb0ELb0EEENS1_21CollectiveEpilogueFwdINS6_IJSA_SC_SB_EEES9_SE_SG_Li384ELb1ELb0ELb0ELb0EEENS1_36VarlenDynamicPersistentTileSchedulerILi192ELi144ELi384ELi32ELb0ELb0ELb1ELb1ELb1ELb1EEEEEEEEEvNT_6ParamsE,(.L_x_16 - _ZN7cutlass13device_kernelIN5flash11enable_sm90INS1_16FlashAttnFwdSm90INS1_25CollectiveMainloopFwdSm90ILi2EN4cute5tupleIJNS5_1CILi1EEES8_S8_EEENS6_IJNS7_ILi192EEENS7_ILi144EEENS7_ILi96EEEEEELi96ENS_6half_tEfNS_4arch4Sm90ELb1ELb0ELb0ELb1ELb0ELb0ELb0ELb0ELb1ELb0ELb0ELb0EEENS1_21CollectiveEpilogueFwdINS6_IJSA_SC_SB_EEES9_SE_SG_Li384ELb1ELb0ELb0ELb0EEENS1_36VarlenDynamicPersistentTileSchedulerILi192ELi144ELi384ELi32ELb0ELb0ELb1ELb1ELb1ELb1EEEEEEEEEvNT_6ParamsE)
        .other          _ZN7cutlass13device_kernelIN5flash11enable_sm90INS1_16FlashAttnFwdSm90INS1_25CollectiveMainloopFwdSm90ILi2EN4cute5tupleIJNS5_1CILi1EEES8_S8_EEENS6_IJNS7_ILi192EEENS7_ILi144EEENS7_ILi96EEEEEELi96ENS_6half_tEfNS_4arch4Sm90ELb1ELb0ELb0ELb1ELb0ELb0ELb0ELb0ELb1ELb0ELb0ELb0EEENS1_21CollectiveEpilogueFwdINS6_IJSA_SC_SB_EEES9_SE_SG_Li384ELb1ELb0ELb0ELb0EEENS1_36VarlenDynamicPersistentTileSchedulerILi192ELi144ELi384ELi32ELb0ELb0ELb1ELb1ELb1ELb1EEEEEEEEEvNT_6ParamsE,@"STO_CUDA_ENTRY STV_DEFAULT"
_ZN7cutlass13device_kernelIN5flash11enable_sm90INS1_16FlashAttnFwdSm90INS1_25CollectiveMainloopFwdSm90ILi2EN4cute5tupleIJNS5_1CILi1EEES8_S8_EEENS6_IJNS7_ILi192EEENS7_ILi144EEENS7_ILi96EEEEEELi96ENS_6half_tEfNS_4arch4Sm90ELb1ELb0ELb0ELb1ELb0ELb0ELb0ELb0ELb1ELb0ELb0ELb0EEENS1_21CollectiveEpilogueFwdINS6_IJSA_SC_SB_EEES9_SE_SG_Li384ELb1ELb0ELb0ELb0EEENS1_36VarlenDynamicPersistentTileSchedulerILi192ELi144ELi384ELi32ELb0ELb0ELb1ELb1ELb1ELb1EEEEEEEEEvNT_6ParamsE:
[----:B------:R-:W-:Y:S01]  /*0000*/  LDC R1, c[0x0][0x37c] ;  /* 0x0000df00ff017b82 */ /* 0x000fe20000000800 */
[----:B------:R-:W-:Y:S05]  /*0010*/  EXIT ;  /* 0x000000000000794d */ /* 0x000fea0003800000 */
.L_x_7:
        /* <DEDUP_REMOVED lines=14> */
.L_x_16:


//--------------------- .text._ZN7cutlass13device_kernelIN5flash11enable_sm90INS1_16FlashAttnFwdSm90INS1_25CollectiveMainloopFwdSm90ILi2EN4cute5tupleIJNS5_1CILi1EEES8_S8_EEENS6_IJNS7_ILi192EEENS7_ILi144EEENS7_ILi96EEEEEELi96ENS_6half_tEfNS_4arch4Sm90ELb1ELb0ELb0ELb1ELb0ELb1ELb0ELb0ELb1ELb0ELb0ELb0EEENS1_21CollectiveEpilogueFwdINS6_IJSA_SC_SB_EEES9_SE_SG_Li384ELb1ELb0ELb0ELb0EEENS1_36VarlenDynamicPersistentTileSchedulerILi192ELi144ELi384ELi32ELb0ELb0ELb1ELb1ELb1ELb1EEEEEEEEEvNT_6ParamsE --------------------------
	.section	.text._ZN7cutlass13device_kernelIN5flash11enable_sm90INS1_16FlashAttnFwdSm90INS1_25CollectiveMainloopFwdSm90ILi2EN4cute5tupleIJNS5_1CILi1EEES8_S8_EEENS6_IJNS7_ILi192EEENS7_ILi144EEENS7_ILi96EEEEEELi96ENS_6half_tEfNS_4arch4Sm90ELb1ELb0ELb0ELb1ELb0ELb1ELb0ELb0ELb1ELb0ELb0ELb0EEENS1_21CollectiveEpilogueFwdINS6_IJSA_SC_SB_EEES9_SE_SG_Li384ELb1ELb0ELb0ELb0EEENS1_36VarlenDynamicPersistentTileSchedulerILi192ELi144ELi384ELi32ELb0ELb0ELb1ELb1ELb1ELb1EEEEEEEEEvNT_6ParamsE,"ax",@progbits
	.align	128
.text._ZN7cutlass13device_kernelIN5flash11enable_sm90INS1_16FlashAttnFwdSm90INS1_25CollectiveMainloopFwdSm90ILi2EN4cute5tupleIJNS5_1CILi1EEES8_S8_EEENS6_IJNS7_ILi192EEENS7_ILi144EEENS7_ILi96EEEEEELi96ENS_6half_tEfNS_4arch4Sm90ELb1ELb0ELb0ELb1ELb0ELb1ELb0ELb0ELb1ELb0ELb0ELb0EEENS1_21CollectiveEpilogueFwdINS6_IJSA_SC_SB_EEES9_SE_SG_Li384ELb1ELb0ELb0ELb0EEENS1_36VarlenDynamicPersistentTileSchedulerILi192ELi144ELi384ELi32ELb0ELb0ELb1ELb1ELb1ELb1EEEEEEEEEvNT_6ParamsE:
        .type           _ZN7cutlass13device_kernelIN5flash11enable_sm90INS1_16FlashAttnFwdSm90INS1_25CollectiveMainloopFwdSm90ILi2EN4cute5tupleIJNS5_1CILi1EEES8_S8_EEENS6_IJNS7_ILi192EEENS7_ILi144EEENS7_ILi96EEEEEELi96ENS_6half_tEfNS_4arch4Sm90ELb1ELb0ELb0ELb1ELb0ELb1ELb0ELb0ELb1ELb0ELb0ELb0EEENS1_21CollectiveEpilogueFwdINS6_IJSA_SC_SB_EEES9_SE_SG_Li384ELb1ELb0ELb0ELb0EEENS1_36VarlenDynamicPersistentTileSchedulerILi192ELi144ELi384ELi32ELb0ELb0ELb1ELb1ELb1ELb1EEEEEEEEEvNT_6ParamsE,@function
        .size           _ZN7cutlass13device_kernelIN5flash11enable_sm90INS1_16FlashAttnFwdSm90INS1_25CollectiveMainloopFwdSm90ILi2EN4cute5tupleIJNS5_1CILi1EEES8_S8_EEENS6_IJNS7_ILi192EEENS7_ILi144EEENS7_ILi96EEEEEELi96ENS_6half_tEfNS_4arch4Sm90ELb1ELb0ELb0ELb1ELb0ELb1ELb0ELb0ELb1ELb0ELb0ELb0EEENS1_21CollectiveEpilogueFwdINS6_IJSA_SC_SB_EEES9_SE_SG_Li384ELb1ELb0ELb0ELb0EEENS1_36VarlenDynamicPersistentTileSchedulerILi192ELi144ELi384ELi32ELb0ELb0ELb1ELb1ELb1ELb1EEEEEEEEEvNT_6ParamsE,(.L_x_17 - _ZN7cutlass13device_kernelIN5flash11enable_sm90INS1_16FlashAttnFwdSm90INS1_25CollectiveMainloopFwdSm90ILi2EN4cute5tupleIJNS5_1CILi1EEES8_S8_EEENS6_IJNS7_ILi192EEENS7_ILi144EEENS7_ILi96EEEEEELi96ENS_6half_tEfNS_4arch4Sm90ELb1ELb0ELb0ELb1ELb0ELb1ELb0ELb0ELb1ELb0ELb0ELb0EEENS1_21CollectiveEpilogueFwdINS6_IJSA_SC_SB_EEES9_SE_SG_Li384ELb1ELb0ELb0ELb0EEENS1_36VarlenDynamicPersistentTileSchedulerILi192ELi144ELi384ELi32ELb0ELb0ELb1ELb1ELb1ELb1EEEEEEEEEvNT_6ParamsE)
        .other          _ZN7cutlass13device_kernelIN5flash11enable_sm90INS1_16FlashAttnFwdSm90INS1_25CollectiveMainloopFwdSm90ILi2EN4cute5tupleIJNS5_1CILi1EEES8_S8_EEENS6_IJNS7_ILi192EEENS7_ILi144EEENS7_ILi96EEEEEELi96ENS_6half_tEfNS_4arch4Sm90ELb1ELb0ELb0ELb1ELb0ELb1ELb0ELb0ELb1ELb0ELb0ELb0EEENS1_21CollectiveEpilogueFwdINS6_IJSA_SC_SB_EEES9_SE_SG_Li384ELb1ELb0ELb0ELb0EEENS1_36VarlenDynamicPersistentTileSchedulerILi192ELi144ELi384ELi32ELb0ELb0ELb1ELb1ELb1ELb1EEEEEEEEEvNT_6ParamsE,@"STO_CUDA_ENTRY STV_DEFAULT"
_ZN7cutlass13device_kernelIN5flash11enable_sm90INS1_16FlashAttnFwdSm90INS1_25CollectiveMainloopFwdSm90ILi2EN4cute5tupleIJNS5_1CILi1EEES8_S8_EEENS6_IJNS7_ILi192EEENS7_ILi144EEENS7_ILi96EEEEEELi96ENS_6half_tEfNS_4arch4Sm90ELb1ELb0ELb0ELb1ELb0ELb1ELb0ELb0ELb1ELb0ELb0ELb0EEENS1_21CollectiveEpilogueFwdINS6_IJSA_SC_SB_EEES9_SE_SG_Li384ELb1ELb0ELb0ELb0EEENS1_36VarlenDynamicPersistentTileSchedulerILi192ELi144ELi384ELi32ELb0ELb0ELb1ELb1ELb1ELb1EEEEEEEEEvNT_6ParamsE:
[----:B------:R-:W-:Y:S01]  /*0000*/  LDC R1, c[0x0][0x37c] ;  /* 0x0000df00ff017b82 */ /* 0x000fe20000000800 */
[----:B------:R-:W-:Y:S05]  /*0010*/  EXIT ;  /* 0x000000000000794d */ /* 0x000fea0003800000 */
.L_x_8:
        /* <DEDUP_REMOVED lines=14> */
.L_x_17:


//--------------------- .nv.shared.reserved.0     --------------------------
	.section	.nv.shared.reserved.0,"aw",@nobits
	.weak		__nv_reservedSMEM_offset_0_alias
	.size		__nv_reservedSMEM_offset_0_alias, 0, 64
	.other		__nv_reservedSMEM_offset_0_alias,@"STO_CUDA_RESERVED_SHARED STV_DEFAULT"
__nv_reservedSMEM_offset_0_alias:
	.zero		0
	.zero		64


//--------------------- .nv.global                --------------------------
	.section	.nv.global,"aw",@nobits
.nv.global:
	.type		_ZN65_INTERNAL_2621eed2_29_flash_fwd_hdim96_fp16_sm90_cu_f3e6f9ee_38854cute1_E,@object
	.size		_ZN65_INTERNAL_2621eed2_29_flash_fwd_hdim96_fp16_sm90_cu_f3e6f9ee_38854cute1_E,(_ZN65_INTERNAL_2621eed2_29_flash_fwd_hdim96_fp16_sm90_cu_f3e6f9ee_38854cuda3std3__45__cpo6cbeginE - _ZN65_INTERNAL_2621eed2_29_flash_fwd_hdim96_fp16_sm90_cu_f3e6f9ee_38854cute1_E)
_ZN65_INTERNAL_2621eed2_29_flash_fwd_hdim96_fp16_sm90_cu_f3e6f9ee_38854cute1_E:
	.zero		1
	.type		_ZN65_INTERNAL_2621eed2_29_flash_fwd_hdim96_fp16_sm90_cu_f3e6f9ee_38854cuda3std3__45__cpo6cbeginE,@object
	.size		_ZN65_INTERNAL_2621eed2_29_flash_fwd_hdim96_fp16_sm90_cu_f3e6f9ee_38854cuda3std3__45__cpo6cbeginE,(_ZN65_INTERNAL_2621eed2_29_flash_fwd_hdim96_fp16_sm90_cu_f3e6f9ee_38854cuda3std3__48in_placeE - _ZN65_INTERNAL_2621eed2_29_flash_fwd_hdim96_fp16_sm90_cu_f3e6f9ee_38854cuda3std3__45__cpo6cbeginE)
_ZN65_INTERNAL_2621eed2_29_flash_fwd_hdim96_fp16_sm90_cu_f3e6f9ee_38854cuda3std3__45__cpo6cbeginE:
	.zero		1
	.type		_ZN65_INTERNAL_2621eed2_29_flash_fwd_hdim96_fp16_sm90_cu_f3e6f9ee_38854cuda3std3__48in_placeE,@object
	.size		_ZN65_INTERNAL_2621eed2_29_flash_fwd_hdim96_fp16_sm90_cu_f3e6f9ee_38854cuda3std3__48in_placeE,(_ZN65_INTERNAL_2621eed2_29_flash_fwd_hdim96_fp16_sm90_cu_f3e6f9ee_38854cuda3std6ranges3__45__cpo9iter_moveE - _ZN65_INTERNAL_2621eed2_29_flash_fwd_hdim96_fp16_sm90_cu_f3e6f9ee_38854cuda3std3__48in_placeE)
_ZN65_INTERNAL_2621eed2_29_flash_fwd_hdim96_fp16_sm90_cu_f3e6f9ee_38854cuda3std3__48in_placeE:
	.zero		1
	.type		_ZN65_INTERNAL_2621eed2_29_flash_fwd_hdim96_fp16_sm90_cu_f3e6f9ee_38854cuda3std6ranges3__45__cpo9iter_moveE,@object
	.size		_ZN65_INTERNAL_2621eed2_29_flash_fwd_hdim96_fp16_sm90_cu_f3e6f9ee_38854cuda3std6ranges3__45__cpo9iter_moveE,(_ZN65_INTERNAL_2621eed2_29_flash_fwd_hdim96_fp16_sm90_cu_f3e6f9ee_38854cuda3std3__45__cpo5beginE - _ZN65_INTERNAL_2621eed2_29_flash_fwd_hdim96_fp16_sm90_cu_f3e6f9ee_38854cuda3std6ranges3__45__cpo9iter_moveE)
_ZN65_INTERNAL_2621eed2_29_flash_fwd_hdim96_fp16_sm90_cu_f3e6f9ee_38854cuda3std6ranges3__45__cpo9iter_moveE:
	.zero		1
	.type		_ZN65_INTERNAL_2621eed2_29_flash_fwd_hdim96_fp16_sm90_cu_f3e6f9ee_38854cuda3std3__45__cpo5beginE,@object
	.size		_ZN65_INTERNAL_2621eed2_29_flash_fwd_hdim96_fp16_sm90_cu_f3e6f9ee_38854cuda3std3__45__cpo5beginE,(_ZN65_INTERNAL_2621eed2_29_flash_fwd_hdim96_fp16_sm90_cu_f3e6f9ee_38854cuda3std3__467_GLOBAL__N__2621eed2_29_flash_fwd_hdim96_fp16_sm90_cu_f3e6f9ee_38856ignoreE - _ZN65_INTERNAL_2621eed2_29_flash_fwd_hdim96_fp16_sm90_cu_f3e6f9ee_38854cuda3std3__45__cpo5beginE)
_ZN65_INTERNAL_2621eed2_29_flash_fwd_hdim96_fp16_sm90_cu_f3e6f9ee_38854cuda3std3__45__cpo5beginE:
	.zero		1
	.type		_ZN65_INTERNAL_2621eed2_29_flash_fwd_hdim96_fp16_sm90_cu_f3e6f9ee_38854cuda3std3__467_GLOBAL__N__2621eed2_29_flash_fwd_hdim96_fp16_sm90_cu_f3e6f9ee_38856ignoreE,@object
	.size		_ZN65_INTERNAL_2621eed2_29_flash_fwd_hdim96_fp16_sm90_cu_f3e6f9ee_38854cuda3std3__467_GLOBAL__N__2621eed2_29_flash_fwd_hdim96_fp16_sm90_cu_f3e6f9ee_38856ignoreE,(_ZN65_INTERNAL_2621eed2_29_flash_fwd_hdim96_fp16_sm90_cu_f3e6f9ee_38854cute7productE - _ZN65_INTERNAL_2621eed2_29_flash_fwd_hdim96_fp16_sm90_cu_f3e6f9ee_38854cuda3std3__467_GLOBAL__N__2621eed2_29_flash_fwd_hdim96_fp16_sm90_cu_f3e6f9ee_38856ignoreE)
_ZN65_INTERNAL_2621eed2_29_flash_fwd_hdim96_fp16_sm90_cu_f3e6f9ee_38854cuda3std3__467_GLOBAL__N__2621eed2_29_flash_fwd_hdim96_fp16_sm90_cu_f3e6f9ee_38856ignoreE:
	.zero		1
	.type		_ZN65_INTERNAL_2621eed2_29_flash_fwd_hdim96_fp16_sm90_cu_f3e6f9ee_38854cute7productE,@object
	.size		_ZN65_INTERNAL_2621eed2_29_flash_fwd_hdim96_fp16_sm90_cu_f3e6f9ee_38854cute7productE,(_ZN65_INTERNAL_2621eed2_29_flash_fwd_hdim96_fp16_sm90_cu_f3e6f9ee_38854cuda3std3__45__cpo3endE - _ZN65_INTERNAL_2621eed2_29_flash_fwd_hdim96_fp16_sm90_cu_f3e6f9ee_38854cute7productE)
_ZN65_INTERNAL_2621eed2_29_flash_fwd_hdim96_fp16_sm90_cu_f3e6f9ee_38854cute7productE:
	.zero		1
	.type		_ZN65_INTERNAL_2621eed2_29_flash_fwd_hdim96_fp16_sm90_cu_f3e6f9ee_38854cuda3std3__45__cpo3endE,@object
	.size		_ZN65_INTERNAL_2621eed2_29_flash_fwd_hdim96_fp16_sm90_cu_f3e6f9ee_38854cuda3std3__45__cpo3endE,(_ZN65_INTERNAL_2621eed2_29_flash_fwd_hdim96_fp16_sm90_cu_f3e6f9ee_38854cuda3std3__419piecewise_constructE - _ZN65_INTERNAL_2621eed2_29_flash_fwd_hdim96_fp16_sm90_cu_f3e6f9ee_38854cuda3std3__45__cpo3endE)
_ZN65_INTERNAL_2621eed2_29_flash_fwd_hdim96_fp16_sm90_cu_f3e6f9ee_38854cuda3std3__45__cpo3endE:
	.zero		1
	.type		_ZN65_INTERNAL_2621eed2_29_flash_fwd_hdim96_fp16_sm90_cu_f3e6f9ee_38854cuda3std3__419piecewise_constructE,@object
	.size		_ZN65_INTERNAL_2621eed2_29_flash_fwd_hdim96_fp16_sm90_cu_f3e6f9ee_38854cuda3std3__419piecewise_constructE,(_ZN65_INTERNAL_2621eed2_29_flash_fwd_hdim96_fp16_sm90_cu_f3e6f9ee_38854cuda3std3__45__cpo4cendE - _ZN65_INTERNAL_2621eed2_29_flash_fwd_hdim96_fp16_sm90_cu_f3e6f9ee_38854cuda3std3__419piecewise_constructE)
_ZN65_INTERNAL_2621eed2_29_flash_fwd_hdim96_fp16_sm90_cu_f3e6f9ee_38854cuda3std3__419piecewise_constructE:
	.zero		1
	.type		_ZN65_INTERNAL_2621eed2_29_flash_fwd_hdim96_fp16_sm90_cu_f3e6f9ee_38854cuda3std3__45__cpo4cendE,@object
	.size		_ZN65_INTERNAL_2621eed2_29_flash_fwd_hdim96_fp16_sm90_cu_f3e6f9ee_38854cuda3std3__45__cpo4cendE,(_ZN65_INTERNAL_2621eed2_29_flash_fwd_hdim96_fp16_sm90_cu_f3e6f9ee_38854cuda3std6ranges3__45__cpo4swapE - _ZN65_INTERNAL_2621eed2_29_flash_fwd_hdim96_fp16_sm90_cu_f3e6f9ee_38854cuda3std3__45__cpo4cendE)
_ZN65_INTERNAL_2621eed2_29_flash_fwd_hdim96_fp16_sm90_cu_f3e6f9ee_38854cuda3std3__45__cpo4cendE:
	.zero		1
	.type		_ZN65_INTERNAL_2621eed2_29_flash_fwd_hdim96_fp16_sm90_cu_f3e6f9ee_38854cuda3std6ranges3__45__cpo4swapE,@object
	.size		_ZN65_INTERNAL_2621eed2_29_flash_fwd_hdim96_fp16_sm90_cu_f3e6f9ee_38854cuda3std6ranges3__45__cpo4swapE,(.L_7 - _ZN65_INTERNAL_2621eed2_29_flash_fwd_hdim96_fp16_sm90_cu_f3e6f9ee_38854cuda3std6ranges3__45__cpo4swapE)
_ZN65_INTERNAL_2621eed2_29_flash_fwd_hdim96_fp16_sm90_cu_f3e6f9ee_38854cuda3std6ranges3__45__cpo4swapE:
	.zero		1
.L_7:


//--------------------- .nv.constant0._ZN7cutlass13device_kernelIN5flash11enable_sm90INS1_16FlashAttnFwdSm90INS1_25CollectiveMainloopFwdSm90ILi2EN4cute5tupleIJNS5_1CILi1EEES8_S8_EEENS6_IJNS7_ILi192EEENS7_ILi144EEENS7_ILi96EEEEEELi96ENS_6half_tEfNS_4arch4Sm90ELb0ELb0ELb0ELb0ELb0ELb0ELb0ELb0ELb1ELb0ELb0ELb0EEENS1_21CollectiveEpilogueFwdINS6_IJSA_SC_SB_EEES9_SE_SG_Li384ELb0ELb0ELb0ELb0EEENS1_29StaticPersistentTileSchedulerILb0EEEEEEEEEvNT_6ParamsE --------------------------
	.section	.nv.constant0._ZN7cutlass13device_kernelIN5flash11enable_sm90INS1_16FlashAttnFwdSm90INS1_25CollectiveMainloopFwdSm90ILi2EN4cute5tupleIJNS5_1CILi1EEES8_S8_EEENS6_IJNS7_ILi192EEENS7_ILi144EEENS7_ILi96EEEEEELi96ENS_6half_tEfNS_4arch4Sm90ELb0ELb0ELb0ELb0ELb0ELb0ELb0ELb0ELb1ELb0ELb0ELb0EEENS1_21CollectiveEpilogueFwdINS6_IJSA_SC_SB_EEES9_SE_SG_Li384ELb0ELb0ELb0ELb0EEENS1_29StaticPersistentTileSchedulerILb0EEEEEEEEEvNT_6ParamsE,"a",@progbits
	.sectionflags	@""
	.align	4
.nv.constant0._ZN7cutlass13device_kernelIN5flash11enable_sm90INS1_16FlashAttnFwdSm90INS1_25CollectiveMainloopFwdSm90ILi2EN4cute5tupleIJNS5_1CILi1EEES8_S8_EEENS6_IJNS7_ILi192EEENS7_ILi144EEENS7_ILi96EEEEEELi96ENS_6half_tEfNS_4arch4Sm90ELb0ELb0ELb0ELb0ELb0ELb0ELb0ELb0ELb1ELb0ELb0ELb0EEENS1_21CollectiveEpilogueFwdINS6_IJSA_SC_SB_EEES9_SE_SG_Li384ELb0ELb0ELb0ELb0EEENS1_29StaticPersistentTileSchedulerILb0EEEEEEEEEvNT_6ParamsE:
	.zero		3840


//--------------------- .nv.constant0._ZN7cutlass13device_kernelIN5flash11enable_sm90INS1_16FlashAttnFwdSm90INS1_25CollectiveMainloopFwdSm90ILi2EN4cute5tupleIJNS5_1CILi1EEES8_S8_EEENS6_IJNS7_ILi192EEENS7_ILi144EEENS7_ILi96EEEEEELi96ENS_6half_tEfNS_4arch4Sm90ELb0ELb0ELb0ELb1ELb0ELb0ELb0ELb0ELb1ELb0ELb0ELb0EEENS1_21CollectiveEpilogueFwdINS6_IJSA_SC_SB_EEES9_SE_SG_Li384ELb1ELb0ELb0ELb0EEENS1_36VarlenDynamicPersistentTileSchedulerILi192ELi144ELi384ELi32ELb0ELb0ELb1ELb0ELb1ELb1EEEEEEEEEvNT_6ParamsE --------------------------
	.section	.nv.constant0._ZN7cutlass13device_kernelIN5flash11enable_sm90INS1_16FlashAttnFwdSm90INS1_25CollectiveMainloopFwdSm90ILi2EN4cute5tupleIJNS5_1CILi1EEES8_S8_EEENS6_IJNS7_ILi192EEENS7_ILi144EEENS7_ILi96EEEEEELi96ENS_6half_tEfNS_4arch4Sm90ELb0ELb0ELb0ELb1ELb0ELb0ELb0ELb0ELb1ELb0ELb0ELb0EEENS1_21CollectiveEpilogueFwdINS6_IJSA_SC_SB_EEES9_SE_SG_Li384ELb1ELb0ELb0ELb0EEENS1_36VarlenDynamicPersistentTileSchedulerILi192ELi144ELi384ELi32ELb0ELb0ELb1ELb0ELb1ELb1EEEEEEEEEvNT_6ParamsE,"a",@progbits
	.sectionflags	@""
	.align	4
.nv.constant0._ZN7cutlass13device_kernelIN5flash11enable_sm90INS1_16FlashAttnFwdSm90INS1_25CollectiveMainloopFwdSm90ILi2EN4cute5tupleIJNS5_1CILi1EEES8_S8_EEENS6_IJNS7_ILi192EEENS7_ILi144EEENS7_ILi96EEEEEELi96ENS_6half_tEfNS_4arch4Sm90ELb0ELb0ELb0ELb1ELb0ELb0ELb0ELb0ELb1ELb0ELb0ELb0EEENS1_21CollectiveEpilogueFwdINS6_IJSA_SC_SB_EEES9_SE_SG_Li384ELb1ELb0ELb0ELb0EEENS1_36VarlenDynamicPersistentTileSchedulerILi192ELi144ELi384ELi32ELb0ELb0ELb1ELb0ELb1ELb1EEEEEEEEEvNT_6ParamsE:
	.zero		3456


//--------------------- .nv.constant0._ZN7cutlass13device_kernelIN5flash11enable_sm90INS1_16FlashAttnFwdSm90INS1_25CollectiveMainloopFwdSm90ILi2EN4cute5tupleIJNS5_1CILi1EEES8_S8_EEENS6_IJNS7_ILi192EEENS7_ILi144EEENS7_ILi96EEEEEELi96ENS_6half_tEfNS_4arch4Sm90ELb0ELb0ELb0ELb1ELb0ELb1ELb0ELb0ELb1ELb0ELb0ELb0EEENS1_21CollectiveEpilogueFwdINS6_IJSA_SC_SB_EEES9_SE_SG_Li384ELb1ELb0ELb0ELb0EEENS1_36VarlenDynamicPersistentTileSchedulerILi192ELi144ELi384ELi32ELb0ELb0ELb1ELb0ELb1ELb1EEEEEEEEEvNT_6ParamsE --------------------------
	.section	.nv.constant0._ZN7cutlass13device_kernelIN5flash11enable_sm90INS1_16FlashAttnFwdSm90INS1_25CollectiveMainloopFwdSm90ILi2EN4cute5tupleIJNS5_1CILi1EEES8_S8_EEENS6_IJNS7_ILi192EEENS7_ILi144EEENS7_ILi96EEEEEELi96ENS_6half_tEfNS_4arch4Sm90ELb0ELb0ELb0ELb1ELb0ELb1ELb0ELb0ELb1ELb0ELb0ELb0EEENS1_21CollectiveEpilogueFwdINS6_IJSA_SC_SB_EEES9_SE_SG_Li384ELb1ELb0ELb0ELb0EEENS1_36VarlenDynamicPersistentTileSchedulerILi192ELi144ELi384ELi32ELb0ELb0ELb1ELb0ELb1ELb1EEEEEEEEEvNT_6ParamsE,"a",@progbits
	.sectionflags	@""
	.align	4
.nv.constant0._ZN7cutlass13device_kernelIN5flash11enable_sm90INS1_16FlashAttnFwdSm90INS1_25CollectiveMainloopFwdSm90ILi2EN4cute5tupleIJNS5_1CILi1EEES8_S8_EEENS6_IJNS7_ILi192EEENS7_ILi144EEENS7_ILi96EEEEEELi96ENS_6half_tEfNS_4arch4Sm90ELb0ELb0ELb0ELb1ELb0ELb1ELb0ELb0ELb1ELb0ELb0ELb0EEENS1_21CollectiveEpilogueFwdINS6_IJSA_SC_SB_EEES9_SE_SG_Li384ELb1ELb0ELb0ELb0EEENS1_36VarlenDynamicPersistentTileSchedulerILi192ELi144ELi384ELi32ELb0ELb0ELb1ELb0ELb1ELb1EEEEEEEEEvNT_6ParamsE:
	.zero		3456


//--------------------- .nv.constant0._ZN7cutlass13device_kernelIN5flash11enable_sm90INS1_16FlashAttnFwdSm90INS1_25CollectiveMainloopFwdSm90ILi2EN4cute5tupleIJNS5_1CILi1EEES8_S8_EEENS6_IJNS7_ILi192EEENS7_ILi128EEENS7_ILi96EEEEEELi96ENS_6half_tEfNS_4arch4Sm90ELb0ELb1ELb0ELb0ELb0ELb0ELb0ELb0ELb1ELb0ELb0ELb0EEENS1_21CollectiveEpilogueFwdINS6_IJSA_SC_SB_EEES9_SE_SG_Li384ELb0ELb0ELb0ELb0EEENS1_30DynamicPersistentTileSchedulerILi384ELi32ELb0ELb0ELb1EEEEEEEEEvNT_6ParamsE --------------------------
	.section	.nv.constant0._ZN7cutlass13device_kernelIN5flash11enable_sm90INS1_16FlashAttnFwdSm90INS1_25CollectiveMainloopFwdSm90ILi2EN4cute5tupleIJNS5_1CILi1EEES8_S8_EEENS6_IJNS7_ILi192EEENS7_ILi128EEENS7_ILi96EEEEEELi96ENS_6half_tEfNS_4arch4Sm90ELb0ELb1ELb0ELb0ELb0ELb0ELb0ELb0ELb1ELb0ELb0ELb0EEENS1_21CollectiveEpilogueFwdINS6_IJSA_SC_SB_EEES9_SE_SG_Li384ELb0ELb0ELb0ELb0EEENS1_30DynamicPersistentTileSchedulerILi384ELi32ELb0ELb0ELb1EEEEEEEEEvNT_6ParamsE,"a",@progbits
	.sectionflags	@""
	.align	4
.nv.constant0._ZN7cutlass13device_kernelIN5flash11enable_sm90INS1_16FlashAttnFwdSm90INS1_25CollectiveMainloopFwdSm90ILi2EN4cute5tupleIJNS5_1CILi1EEES8_S8_EEENS6_IJNS7_ILi192EEENS7_ILi128EEENS7_ILi96EEEEEELi96ENS_6half_tEfNS_4arch4Sm90ELb0ELb1ELb0ELb0ELb0ELb0ELb0ELb0ELb1ELb0ELb0ELb0EEENS1_21CollectiveEpilogueFwdINS6_IJSA_SC_SB_EEES9_SE_SG_Li384ELb0ELb0ELb0ELb0EEENS1_30DynamicPersistentTileSchedulerILi384ELi32ELb0ELb0ELb1EEEEEEEEEvNT_6ParamsE:
	.zero		3840


//--------------------- .nv.constant0._ZN7cutlass13device_kernelIN5flash11enable_sm90INS1_16FlashAttnFwdSm90INS1_25CollectiveMainloopFwdSm90ILi2EN4cute5tupleIJNS5_1CILi1EEES8_S8_EEENS6_IJNS7_ILi192EEENS7_ILi128EEENS7_ILi96EEEEEELi96ENS_6half_tEfNS_4arch4Sm90ELb0ELb1ELb0ELb1ELb0ELb0ELb0ELb0ELb1ELb0ELb0ELb0EEENS1_21CollectiveEpilogueFwdINS6_IJSA_SC_SB_EEES9_SE_SG_Li384ELb1ELb0ELb0ELb0EEENS1_36VarlenDynamicPersistentTileSchedulerILi192ELi128ELi384ELi32ELb0ELb0ELb1ELb1ELb0ELb1EEEEEEEEEvNT_6ParamsE --------------------------
	.section	.nv.constant0._ZN7cutlass13device_kernelIN5flash11enable_sm90INS1_16FlashAttnFwdSm90INS1_25CollectiveMainloopFwdSm90ILi2EN4cute5tupleIJNS5_1CILi1EEES8_S8_EEENS6_IJNS7_ILi192EEENS7_ILi128EEENS7_ILi96EEEEEELi96ENS_6half_tEfNS_4arch4Sm90ELb0ELb1ELb0ELb1ELb0ELb0ELb0ELb0ELb1ELb0ELb0ELb0EEENS1_21CollectiveEpilogueFwdINS6_IJSA_SC_SB_EEES9_SE_SG_Li384ELb1ELb0ELb0ELb0EEENS1_36VarlenDynamicPersistentTileSchedulerILi192ELi128ELi384ELi32ELb0ELb0ELb1ELb1ELb0ELb1EEEEEEEEEvNT_6ParamsE,"a",@progbits
	.sectionflags	@""
	.align	4
.nv.constant0._ZN7cutlass13device_kernelIN5flash11enable_sm90INS1_16FlashAttnFwdSm90INS1_25CollectiveMainloopFwdSm90ILi2EN4cute5tupleIJNS5_1CILi1EEES8_S8_EEENS6_IJNS7_ILi192EEENS7_ILi128EEENS7_ILi96EEEEEELi96ENS_6half_tEfNS_4arch4Sm90ELb0ELb1ELb0ELb1ELb0ELb0ELb0ELb0ELb1ELb0ELb0ELb0EEENS1_21CollectiveEpilogueFwdINS6_IJSA_SC_SB_EEES9_SE_SG_Li384ELb1ELb0ELb0ELb0EEENS1_36VarlenDynamicPersistentTileSchedulerILi192ELi128ELi384ELi32ELb0ELb0ELb1ELb1ELb0ELb1EEEEEEEEEvNT_6ParamsE:
	.zero		3456


//--------------------- .nv.constant0._ZN7cutlass13device_kernelIN5flash11enable_sm90INS1_16FlashAttnFwdSm90INS1_25CollectiveMainloopFwdSm90ILi2EN4cute5tupleIJNS5_1CILi1EEES8_S8_EEENS6_IJNS7_ILi192EEENS7_ILi128EEENS7_ILi96EEEEEELi96ENS_6half_tEfNS_4arch4Sm90ELb0ELb1ELb0ELb1ELb0ELb1ELb0ELb0ELb1ELb0ELb0ELb0EEENS1_21CollectiveEpilogueFwdINS6_IJSA_SC_SB_EEES9_SE_SG_Li384ELb1ELb0ELb0ELb0EEENS1_36VarlenDynamicPersistentTileSchedulerILi192ELi128ELi384ELi32ELb0ELb0ELb1ELb1ELb0ELb1EEEEEEEEEvNT_6ParamsE --------------------------
	.section	.nv.constant0._ZN7cutlass13device_kernelIN5flash11enable_sm90INS1_16FlashAttnFwdSm90INS1_25CollectiveMainloopFwdSm90ILi2EN4cute5tupleIJNS5_1CILi1EEES8_S8_EEENS6_IJNS7_ILi192EEENS7_ILi128EEENS7_ILi96EEEEEELi96ENS_6half_tEfNS_4arch4Sm90ELb0ELb1ELb0ELb1ELb0ELb1ELb0ELb0ELb1ELb0ELb0ELb0EEENS1_21CollectiveEpilogueFwdINS6_IJSA_SC_SB_EEES9_SE_SG_Li384ELb1ELb0ELb0ELb0EEENS1_36VarlenDynamicPersistentTileSchedulerILi192ELi128ELi384ELi32ELb0ELb0ELb1ELb1ELb0ELb1EEEEEEEEEvNT_6ParamsE,"a",@progbits
	.sectionflags	@""
	.align	4
.nv.constant0._ZN7cutlass13device_kernelIN5flash11enable_sm90INS1_16FlashAttnFwdSm90INS1_25CollectiveMainloopFwdSm90ILi2EN4cute5tupleIJNS5_1CILi1EEES8_S8_EEENS6_IJNS7_ILi192EEENS7_ILi128EEENS7_ILi96EEEEEELi96ENS_6half_tEfNS_4arch4Sm90ELb0ELb1ELb0ELb1ELb0ELb1ELb0ELb0ELb1ELb0ELb0ELb0EEENS1_21CollectiveEpilogueFwdINS6_IJSA_SC_SB_EEES9_SE_SG_Li384ELb1ELb0ELb0ELb0EEENS1_36VarlenDynamicPersistentTileSchedulerILi192ELi128ELi384ELi32ELb0ELb0ELb1ELb1ELb0ELb1EEEEEEEEEvNT_6ParamsE:
	.zero		3456


//--------------------- .nv.constant0._ZN7cutlass13device_kernelIN5flash11enable_sm90INS1_16FlashAttnFwdSm90INS1_25CollectiveMainloopFwdSm90ILi2EN4cute5tupleIJNS5_1CILi1EEES8_S8_EEENS6_IJNS7_ILi192EEENS7_ILi144EEENS7_ILi96EEEEEELi96ENS_6half_tEfNS_4arch4Sm90ELb1ELb0ELb0ELb0ELb0ELb0ELb0ELb0ELb1ELb0ELb0ELb0EEENS1_21CollectiveEpilogueFwdINS6_IJSA_SC_SB_EEES9_SE_SG_Li384ELb0ELb0ELb0ELb0EEENS1_30DynamicPersistentTileSchedulerILi384ELi32ELb0ELb0ELb1EEEEEEEEEvNT_6ParamsE --------------------------
	.section	.nv.constant0._ZN7cutlass13device_kernelIN5flash11enable_sm90INS1_16FlashAttnFwdSm90INS1_25CollectiveMainloopFwdSm90ILi2EN4cute5tupleIJNS5_1CILi1EEES8_S8_EEENS6_IJNS7_ILi192EEENS7_ILi144EEENS7_ILi96EEEEEELi96ENS_6half_tEfNS_4arch4Sm90ELb1ELb0ELb0ELb0ELb0ELb0ELb0ELb0ELb1ELb0ELb0ELb0EEENS1_21CollectiveEpilogueFwdINS6_IJSA_SC_SB_EEES9_SE_SG_Li384ELb0ELb0ELb0ELb0EEENS1_30DynamicPersistentTileSchedulerILi384ELi32ELb0ELb0ELb1EEEEEEEEEvNT_6ParamsE,"a",@progbits
	.sectionflags	@""
	.align	4
.nv.constant0._ZN7cutlass13device_kernelIN5flash11enable_sm90INS1_16FlashAttnFwdSm90INS1_25CollectiveMainloopFwdSm90ILi2EN4cute5tupleIJNS5_1CILi1EEES8_S8_EEENS6_IJNS7_ILi192EEENS7_ILi144EEENS7_ILi96EEEEEELi96ENS_6half_tEfNS_4arch4Sm90ELb1ELb0ELb0ELb0ELb0ELb0ELb0ELb0ELb1ELb0ELb0ELb0EEENS1_21CollectiveEpilogueFwdINS6_IJSA_SC_SB_EEES9_SE_SG_Li384ELb0ELb0ELb0ELb0EEENS1_30DynamicPersistentTileSchedulerILi384ELi32ELb0ELb0ELb1EEEEEEEEEvNT_6ParamsE:
	.zero		3840


//--------------------- .nv.constant0._ZN7cutlass13device_kernelIN5flash11enable_sm90INS1_16FlashAttnFwdSm90INS1_25CollectiveMainloopFwdSm90ILi2EN4cute5tupleIJNS5_1CILi1EEES8_S8_EEENS6_IJNS7_ILi192EEENS7_ILi144EEENS7_ILi96EEEEEELi96ENS_6half_tEfNS_4arch4Sm90ELb1ELb0ELb0ELb1ELb0ELb0ELb0ELb0ELb1ELb0ELb0ELb0EEENS1_21CollectiveEpilogueFwdINS6_IJSA_SC_SB_EEES9_SE_SG_Li384ELb1ELb0ELb0ELb0EEENS1_36VarlenDynamicPersistentTileSchedulerILi192ELi144ELi384ELi32ELb0ELb0ELb1ELb1ELb1ELb1EEEEEEEEEvNT_6ParamsE --------------------------
	.section	.nv.constant0._ZN7cutlass13device_kernelIN5flash11enable_sm90INS1_16FlashAttnFwdSm90INS1_25CollectiveMainloopFwdSm90ILi2EN4cute5tupleIJNS5_1CILi1EEES8_S8_EEENS6_IJNS7_ILi192EEENS7_ILi144EEENS7_ILi96EEEEEELi96ENS_6half_tEfNS_4arch4Sm90ELb1ELb0ELb0ELb1ELb0ELb0ELb0ELb0ELb1ELb0ELb0ELb0EEENS1_21CollectiveEpilogueFwdINS6_IJSA_SC_SB_EEES9_SE_SG_Li384ELb1ELb0ELb0ELb0EEENS1_36VarlenDynamicPersistentTileSchedulerILi192ELi144ELi384ELi32ELb0ELb0ELb1ELb1ELb1ELb1EEEEEEEEEvNT_6ParamsE,"a",@progbits
	.sectionflags	@""
	.align	4
.nv.constant0._ZN7cutlass13device_kernelIN5flash11enable_sm90INS1_16FlashAttnFwdSm90INS1_25CollectiveMainloopFwdSm90ILi2EN4cute5tupleIJNS5_1CILi1EEES8_S8_EEENS6_IJNS7_ILi192EEENS7_ILi144EEENS7_ILi96EEEEEELi96ENS_6half_tEfNS_4arch4Sm90ELb1ELb0ELb0ELb1ELb0ELb0ELb0ELb0ELb1ELb0ELb0ELb0EEENS1_21CollectiveEpilogueFwdINS6_IJSA_SC_SB_EEES9_SE_SG_Li384ELb1ELb0ELb0ELb0EEENS1_36VarlenDynamicPersistentTileSchedulerILi192ELi144ELi384ELi32ELb0ELb0ELb1ELb1ELb1ELb1EEEEEEEEEvNT_6ParamsE:
	.zero		3456


//--------------------- .nv.constant0._ZN7cutlass13device_kernelIN5flash11enable_sm90INS1_16FlashAttnFwdSm90INS1_25CollectiveMainloopFwdSm90ILi2EN4cute5tupleIJNS5_1CILi1EEES8_S8_EEENS6_IJNS7_ILi192EEENS7_ILi144EEENS7_ILi96EEEEEELi96ENS_6half_tEfNS_4arch4Sm90ELb1ELb0ELb0ELb1ELb0ELb1ELb0ELb0ELb1ELb0ELb0ELb0EEENS1_21CollectiveEpilogueFwdINS6_IJSA_SC_SB_EEES9_SE_SG_Li384ELb1ELb0ELb0ELb0EEENS1_36VarlenDynamicPersistentTileSchedulerILi192ELi144ELi384ELi32ELb0ELb0ELb1ELb1ELb1ELb1EEEEEEEEEvNT_6ParamsE --------------------------
	.section	.nv.constant0._ZN7cutlass13device_kernelIN5flash11enable_sm90INS1_16FlashAttnFwdSm90INS1_25CollectiveMainloopFwdSm90ILi2EN4cute5tupleIJNS5_1CILi1EEES8_S8_EEENS6_IJNS7_ILi192EEENS7_ILi144EEENS7_ILi96EEEEEELi96ENS_6half_tEfNS_4arch4Sm90ELb1ELb0ELb0ELb1ELb0ELb1ELb0ELb0ELb1ELb0ELb0ELb0EEENS1_21CollectiveEpilogueFwdINS6_IJSA_SC_SB_EEES9_SE_SG_Li384ELb1ELb0ELb0ELb0EEENS1_36VarlenDynamicPersistentTileSchedulerILi192ELi144ELi384ELi32ELb0ELb0ELb1ELb1ELb1ELb1EEEEEEEEEvNT_6ParamsE,"a",@progbits
	.sectionflags	@""
	.align	4
.nv.constant0._ZN7cutlass13device_kernelIN5flash11enable_sm90INS1_16FlashAttnFwdSm90INS1_25CollectiveMainloopFwdSm90ILi2EN4cute5tupleIJNS5_1CILi1EEES8_S8_EEENS6_IJNS7_ILi192EEENS7_ILi144EEENS7_ILi96EEEEEELi96ENS_6half_tEfNS_4arch4Sm90ELb1ELb0ELb0ELb1ELb0ELb1ELb0ELb0ELb1ELb0ELb0ELb0EEENS1_21CollectiveEpilogueFwdINS6_IJSA_SC_SB_EEES9_SE_SG_Li384ELb1ELb0ELb0ELb0EEENS1_36VarlenDynamicPersistentTileSchedulerILi192ELi144ELi384ELi32ELb0ELb0ELb1ELb1ELb1ELb1EEEEEEEEEvNT_6ParamsE:
	.zero		3456


//--------------------- SYMBOLS --------------------------

	.type		.nv.reservedSmem.offset0,@object
	.size		.nv.reservedSmem.offset0,0x4
